	.target	sm_100a

	.elftype	@"ET_EXEC"


//--------------------- .note.nv.tkinfo           --------------------------
	.section	.note.nv.tkinfo,"",@"SHT_NOTE"
	.sectionflags	@"SHF_NOTE_NV_TKINFO"
	.tkinfo
        /*0018*/ 	.word	0x00000002
        /*0030*/ 	.string	""
        /*0030*/ 	.string	"ptxas"
        /*0030*/ 	.string	"Cuda compilation tools, release 13.0, V13.0.88"
        /*0030*/ 	.string	"Build cuda_13.0.r13.0/compiler.36424714_0"
        /*0030*/ 	.string	"-arch sm_100a -m 64 "



//--------------------- .note.nv.cuinfo           --------------------------
	.section	.note.nv.cuinfo,"",@"SHT_NOTE"
	.sectionflags	@"SHF_NOTE_NV_CUINFO"
        /*0018*/ 	.short	0x0002
        /*001a*/ 	.short	0x0064
        /*001c*/ 	.short	0x0082
	.zero		2


//--------------------- .nv.info                  --------------------------
	.section	.nv.info,"",@"SHT_CUDA_INFO"
	.align	4


	//----- nvinfo : EIATTR_REGCOUNT
	.align		4
        /*0000*/ 	.byte	0x04, 0x2f
        /*0002*/ 	.short	(.L_19 - .L_18)
	.align		4
.L_18:
        /*0004*/ 	.word	index@(_ZN7cutlass13device_kernelINS_4conv6kernel13ConvUniversalINS1_16ConvProblemShapeILNS1_8OperatorE2ELi3EEENS1_10collective14CollectiveConvINS1_47MainloopSm100TmaUmmaWarpSpecializedImplicitGemmILS5_2ELi8ELi3ELi1ELi2EN4cute5tupleIJNSA_1CILi2EEENSC_ILi1EEESE_EEEEENSB_IJNSC_ILi64EEENSB_IJNSC_ILi128EEEEEENSB_IJSH_EEEEEENS_10bfloat16_tESM_NSA_8TiledMMAINSA_8MMA_AtomIJNSA_20SM100_MMA_F16BF16_SSISM_SM_fLi64ELi128ELNSA_4UMMA5MajorE1ELSR_1ELNSQ_7ScaleInE0ELSS_0EEEEEENSA_6LayoutINSB_IJSE_SE_SE_EEENSB_IJNSC_ILi0EEESX_SX_EEEEENSB_IJNSA_10UnderscoreES10_S10_EEEEENS7_6detail27Sm100ImplicitGemmTileTraitsINSA_13SM90_TMA_LOADENSA_14ComposedLayoutINSA_7SwizzleILi3ELi4ELi3EEENSA_18smem_ptr_flag_bitsILi16EEENSV_INSB_IJSH_NSC_ILi8EEEEEENSB_IJSE_SH_EEEEEEEvEENS14_INSA_30SM90_TMA_LOAD_IM2COL_MULTICASTES1F_vEEEENS_8epilogue10collective18CollectiveEpilogueINS1K_23Sm100TmaWarpSpecializedILi4ELi2ELi16ELb1ELb0EEEJSL_NSB_IJNSV_ISH_SE_EENSV_INSC_ILi32EEESE_EEEEESM_NSB_IJlNSB_IJSE_lllEEESX_EEESM_S1U_NS1K_6fusion15FusionCallbacksIS1O_NS1V_17LinearCombinationISM_fSM_fLNS_15FloatRoundStyleE2EEESL_S1S_JEEENSA_5SM1004TMEM4LOAD26SM100_TMEM_LOAD_16dp256b4xES15_NS16_INS17_ILi2ELi4ELi3EEES1A_NSV_INSB_IJS1B_S1Q_EEENSB_IJS1Q_SE_EEEEEEENSA_17SM75_U32x4_LDSM_NENSA_14SM90_TMA_STOREES29_NSA_17SM90_U32x4_STSM_NENSA_39AutoVectorizingCopyWithAssumedAlignmentILi128EEEEEEvvEEEEvNT_6ParamsE)
        /*0008*/ 	.word	0x00000060


	//----- nvinfo : EIATTR_FRAME_SIZE
	.align		4
.L_19:
        /*000c*/ 	.byte	0x04, 0x11
        /*000e*/ 	.short	(.L_21 - .L_20)
	.align		4
.L_20:
        /*0010*/ 	.word	index@($__internal_2_$__cuda_sm10x_tcgen05_guardrail_trap_unallocated_columns_being_dealloced)
        /*0014*/ 	.word	0x00000008


	//----- nvinfo : EIATTR_FRAME_SIZE
	.align		4
.L_21:
        /*0018*/ 	.byte	0x04, 0x11
        /*001a*/ 	.short	(.L_23 - .L_22)
	.align		4
.L_22:
        /*001c*/ 	.word	index@($__internal_1_$__cuda_sm10x_tcgen05_guardrail_trap_phase_invalid_during_alloc)
        /*0020*/ 	.word	0x00000008


	//----- nvinfo : EIATTR_FRAME_SIZE
	.align		4
.L_23:
        /*0024*/ 	.byte	0x04, 0x11
        /*0026*/ 	.short	(.L_25 - .L_24)
	.align		4
.L_24:
        /*0028*/ 	.word	index@($__internal_0_$__cuda_sm10x_tcgen05_guardrail_trap_col_being_dealloced_not_returned_by_alloc)
        /*002c*/ 	.word	0x00000008


	//----- nvinfo : EIATTR_FRAME_SIZE
	.align		4
.L_25:
        /*0030*/ 	.byte	0x04, 0x11
        /*0032*/ 	.short	(.L_27 - .L_26)
	.align		4
.L_26:
        /*0034*/ 	.word	index@(_ZN7cutlass13device_kernelINS_4conv6kernel13ConvUniversalINS1_16ConvProblemShapeILNS1_8OperatorE2ELi3EEENS1_10collective14CollectiveConvINS1_47MainloopSm100TmaUmmaWarpSpecializedImplicitGemmILS5_2ELi8ELi3ELi1ELi2EN4cute5tupleIJNSA_1CILi2EEENSC_ILi1EEESE_EEEEENSB_IJNSC_ILi64EEENSB_IJNSC_ILi128EEEEEENSB_IJSH_EEEEEENS_10bfloat16_tESM_NSA_8TiledMMAINSA_8MMA_AtomIJNSA_20SM100_MMA_F16BF16_SSISM_SM_fLi64ELi128ELNSA_4UMMA5MajorE1ELSR_1ELNSQ_7ScaleInE0ELSS_0EEEEEENSA_6LayoutINSB_IJSE_SE_SE_EEENSB_IJNSC_ILi0EEESX_SX_EEEEENSB_IJNSA_10UnderscoreES10_S10_EEEEENS7_6detail27Sm100ImplicitGemmTileTraitsINSA_13SM90_TMA_LOADENSA_14ComposedLayoutINSA_7SwizzleILi3ELi4ELi3EEENSA_18smem_ptr_flag_bitsILi16EEENSV_INSB_IJSH_NSC_ILi8EEEEEENSB_IJSE_SH_EEEEEEEvEENS14_INSA_30SM90_TMA_LOAD_IM2COL_MULTICASTES1F_vEEEENS_8epilogue10collective18CollectiveEpilogueINS1K_23Sm100TmaWarpSpecializedILi4ELi2ELi16ELb1ELb0EEEJSL_NSB_IJNSV_ISH_SE_EENSV_INSC_ILi32EEESE_EEEEESM_NSB_IJlNSB_IJSE_lllEEESX_EEESM_S1U_NS1K_6fusion15FusionCallbacksIS1O_NS1V_17LinearCombinationISM_fSM_fLNS_15FloatRoundStyleE2EEESL_S1S_JEEENSA_5SM1004TMEM4LOAD26SM100_TMEM_LOAD_16dp256b4xES15_NS16_INS17_ILi2ELi4ELi3EEES1A_NSV_INSB_IJS1B_S1Q_EEENSB_IJS1Q_SE_EEEEEEENSA_17SM75_U32x4_LDSM_NENSA_14SM90_TMA_STOREES29_NSA_17SM90_U32x4_STSM_NENSA_39AutoVectorizingCopyWithAssumedAlignmentILi128EEEEEEvvEEEEvNT_6ParamsE)
        /*0038*/ 	.word	0x00000008


	//----- nvinfo : EIATTR_MIN_STACK_SIZE
	.align		4
.L_27:
        /*003c*/ 	.byte	0x04, 0x12
        /*003e*/ 	.short	(.L_29 - .L_28)
	.align		4
.L_28:
        /*0040*/ 	.word	index@(_ZN7cutlass13device_kernelINS_4conv6kernel13ConvUniversalINS1_16ConvProblemShapeILNS1_8OperatorE2ELi3EEENS1_10collective14CollectiveConvINS1_47MainloopSm100TmaUmmaWarpSpecializedImplicitGemmILS5_2ELi8ELi3ELi1ELi2EN4cute5tupleIJNSA_1CILi2EEENSC_ILi1EEESE_EEEEENSB_IJNSC_ILi64EEENSB_IJNSC_ILi128EEEEEENSB_IJSH_EEEEEENS_10bfloat16_tESM_NSA_8TiledMMAINSA_8MMA_AtomIJNSA_20SM100_MMA_F16BF16_SSISM_SM_fLi64ELi128ELNSA_4UMMA5MajorE1ELSR_1ELNSQ_7ScaleInE0ELSS_0EEEEEENSA_6LayoutINSB_IJSE_SE_SE_EEENSB_IJNSC_ILi0EEESX_SX_EEEEENSB_IJNSA_10UnderscoreES10_S10_EEEEENS7_6detail27Sm100ImplicitGemmTileTraitsINSA_13SM90_TMA_LOADENSA_14ComposedLayoutINSA_7SwizzleILi3ELi4ELi3EEENSA_18smem_ptr_flag_bitsILi16EEENSV_INSB_IJSH_NSC_ILi8EEEEEENSB_IJSE_SH_EEEEEEEvEENS14_INSA_30SM90_TMA_LOAD_IM2COL_MULTICASTES1F_vEEEENS_8epilogue10collective18CollectiveEpilogueINS1K_23Sm100TmaWarpSpecializedILi4ELi2ELi16ELb1ELb0EEEJSL_NSB_IJNSV_ISH_SE_EENSV_INSC_ILi32EEESE_EEEEESM_NSB_IJlNSB_IJSE_lllEEESX_EEESM_S1U_NS1K_6fusion15FusionCallbacksIS1O_NS1V_17LinearCombinationISM_fSM_fLNS_15FloatRoundStyleE2EEESL_S1S_JEEENSA_5SM1004TMEM4LOAD26SM100_TMEM_LOAD_16dp256b4xES15_NS16_INS17_ILi2ELi4ELi3EEES1A_NSV_INSB_IJS1B_S1Q_EEENSB_IJS1Q_SE_EEEEEEENSA_17SM75_U32x4_LDSM_NENSA_14SM90_TMA_STOREES29_NSA_17SM90_U32x4_STSM_NENSA_39AutoVectorizingCopyWithAssumedAlignmentILi128EEEEEEvvEEEEvNT_6ParamsE)
        /*0044*/ 	.word	0x00000008
.L_29:


//--------------------- .nv.compat                --------------------------
	.section	.nv.compat,"",@"SHT_CUDA_COMPAT_INFO"
	.align	4
        /*0000*/ 	.byte	0x02, 0x09, 0x01, 0x00, 0x02, 0x02, 0x02, 0x00, 0x02, 0x05, 0x05, 0x00, 0x03, 0x07, 0x01, 0x01
        /*0010*/ 	.byte	0x02, 0x03, 0x01, 0x00, 0x02, 0x06, 0x01, 0x00, 0x04, 0x0b, 0x08, 0x00, 0x09, 0x00, 0x00, 0x00
        /*0020*/ 	.byte	0x00, 0x00, 0x00, 0x00


//--------------------- .nv.info._ZN7cutlass13device_kernelINS_4conv6kernel13ConvUniversalINS1_16ConvProblemShapeILNS1_8OperatorE2ELi3EEENS1_10collective14CollectiveConvINS1_47MainloopSm100TmaUmmaWarpSpecializedImplicitGemmILS5_2ELi8ELi3ELi1ELi2EN4cute5tupleIJNSA_1CILi2EEENSC_ILi1EEESE_EEEEENSB_IJNSC_ILi64EEENSB_IJNSC_ILi128EEEEEENSB_IJSH_EEEEEENS_10bfloat16_tESM_NSA_8TiledMMAINSA_8MMA_AtomIJNSA_20SM100_MMA_F16BF16_SSISM_SM_fLi64ELi128ELNSA_4UMMA5MajorE1ELSR_1ELNSQ_7ScaleInE0ELSS_0EEEEEENSA_6LayoutINSB_IJSE_SE_SE_EEENSB_IJNSC_ILi0EEESX_SX_EEEEENSB_IJNSA_10UnderscoreES10_S10_EEEEENS7_6detail27Sm100ImplicitGemmTileTraitsINSA_13SM90_TMA_LOADENSA_14ComposedLayoutINSA_7SwizzleILi3ELi4ELi3EEENSA_18smem_ptr_flag_bitsILi16EEENSV_INSB_IJSH_NSC_ILi8EEEEEENSB_IJSE_SH_EEEEEEEvEENS14_INSA_30SM90_TMA_LOAD_IM2COL_MULTICASTES1F_vEEEENS_8epilogue10collective18CollectiveEpilogueINS1K_23Sm100TmaWarpSpecializedILi4ELi2ELi16ELb1ELb0EEEJSL_NSB_IJNSV_ISH_SE_EENSV_INSC_ILi32EEESE_EEEEESM_NSB_IJlNSB_IJSE_lllEEESX_EEESM_S1U_NS1K_6fusion15FusionCallbacksIS1O_NS1V_17LinearCombinationISM_fSM_fLNS_15FloatRoundStyleE2EEESL_S1S_JEEENSA_5SM1004TMEM4LOAD26SM100_TMEM_LOAD_16dp256b4xES15_NS16_INS17_ILi2ELi4ELi3EEES1A_NSV_INSB_IJS1B_S1Q_EEENSB_IJS1Q_SE_EEEEEEENSA_17SM75_U32x4_LDSM_NENSA_14SM90_TMA_STOREES29_NSA_17SM90_U32x4_STSM_NENSA_39AutoVectorizingCopyWithAssumedAlignmentILi128EEEEEEvvEEEEvNT_6ParamsE --------------------------
	.section	.nv.info._ZN7cutlass13device_kernelINS_4conv6kernel13ConvUniversalINS1_16ConvProblemShapeILNS1_8OperatorE2ELi3EEENS1_10collective14CollectiveConvINS1_47MainloopSm100TmaUmmaWarpSpecializedImplicitGemmILS5_2ELi8ELi3ELi1ELi2EN4cute5tupleIJNSA_1CILi2EEENSC_ILi1EEESE_EEEEENSB_IJNSC_ILi64EEENSB_IJNSC_ILi128EEEEEENSB_IJSH_EEEEEENS_10bfloat16_tESM_NSA_8TiledMMAINSA_8MMA_AtomIJNSA_20SM100_MMA_F16BF16_SSISM_SM_fLi64ELi128ELNSA_4UMMA5MajorE1ELSR_1ELNSQ_7ScaleInE0ELSS_0EEEEEENSA_6LayoutINSB_IJSE_SE_SE_EEENSB_IJNSC_ILi0EEESX_SX_EEEEENSB_IJNSA_10UnderscoreES10_S10_EEEEENS7_6detail27Sm100ImplicitGemmTileTraitsINSA_13SM90_TMA_LOADENSA_14ComposedLayoutINSA_7SwizzleILi3ELi4ELi3EEENSA_18smem_ptr_flag_bitsILi16EEENSV_INSB_IJSH_NSC_ILi8EEEEEENSB_IJSE_SH_EEEEEEEvEENS14_INSA_30SM90_TMA_LOAD_IM2COL_MULTICASTES1F_vEEEENS_8epilogue10collective18CollectiveEpilogueINS1K_23Sm100TmaWarpSpecializedILi4ELi2ELi16ELb1ELb0EEEJSL_NSB_IJNSV_ISH_SE_EENSV_INSC_ILi32EEESE_EEEEESM_NSB_IJlNSB_IJSE_lllEEESX_EEESM_S1U_NS1K_6fusion15FusionCallbacksIS1O_NS1V_17LinearCombinationISM_fSM_fLNS_15FloatRoundStyleE2EEESL_S1S_JEEENSA_5SM1004TMEM4LOAD26SM100_TMEM_LOAD_16dp256b4xES15_NS16_INS17_ILi2ELi4ELi3EEES1A_NSV_INSB_IJS1B_S1Q_EEENSB_IJS1Q_SE_EEEEEEENSA_17SM75_U32x4_LDSM_NENSA_14SM90_TMA_STOREES29_NSA_17SM90_U32x4_STSM_NENSA_39AutoVectorizingCopyWithAssumedAlignmentILi128EEEEEEvvEEEEvNT_6ParamsE,"",@"SHT_CUDA_INFO"
	.sectionflags	@""
	.align	4


	//----- nvinfo : EIATTR_CUDA_API_VERSION
	.align		4
        /*0000*/ 	.byte	0x04, 0x37
        /*0002*/ 	.short	(.L_31 - .L_30)
.L_30:
        /*0004*/ 	.word	0x00000082


	//----- nvinfo : EIATTR_KPARAM_INFO
	.align		4
.L_31:
        /*0008*/ 	.byte	0x04, 0x17
        /*000a*/ 	.short	(.L_33 - .L_32)
.L_32:
        /*000c*/ 	.word	0x00000000
        /*0010*/ 	.short	0x0000
        /*0012*/ 	.short	0x0000
        /*0014*/ 	.byte	0x00, 0xf0, 0x01, 0x24


	//----- nvinfo : EIATTR_AT_ENTRY_FRAGMENTS
	.align		4
.L_33:
        /*0018*/ 	.byte	0x04, 0x4f
        /*001a*/ 	.short	(.L_35 - .L_34)


	//   ....[0]....
.L_34:
        /*001c*/ 	.word	0x00000006


	//----- nvinfo : EIATTR_RESERVED_SMEM_USED
	.align		4
.L_35:
        /*0020*/ 	.byte	0x01, 0x41
	.zero		2


	//----- nvinfo : EIATTR_SPARSE_MMA_MASK
	.align		4
        /*0024*/ 	.byte	0x03, 0x50
        /*0026*/ 	.short	0x0000


	//----- nvinfo : EIATTR_TCGEN05_1CTA_USED
	.align		4
        /*0028*/ 	.byte	0x01, 0x51
	.zero		2


	//----- nvinfo : EIATTR_MAXREG_COUNT
	.align		4
        /*002c*/ 	.byte	0x03, 0x1b
        /*002e*/ 	.short	0x00ff


	//----- nvinfo : EIATTR_NUM_BARRIERS
	.align		4
        /*0030*/ 	.byte	0x02, 0x4c
        /*0032*/ 	.byte	0x07
	.zero		1


	//----- nvinfo : EIATTR_EXTERNS
	.align		4
        /*0034*/ 	.byte	0x04, 0x0f
        /*0036*/ 	.short	(.L_37 - .L_36)


	//   ....[0]....
	.align		4
.L_36:
        /*0038*/ 	.word	index@(__assertfail)


	//----- nvinfo : EIATTR_MERCURY_ISA_VERSION
	.align		4
.L_37:
        /*003c*/ 	.byte	0x03, 0x5f
        /*003e*/ 	.short	0x0101


	//----- nvinfo : EIATTR_INT_WARP_WIDE_INSTR_OFFSETS
	.align		4
        /*0040*/ 	.byte	0x04, 0x31
        /*0042*/ 	.short	(.L_39 - .L_38)


	//   ....[0]....
.L_38:
        /*0044*/ 	.word	0x00004390


	//   ....[1]....
        /*0048*/ 	.word	0x000043b0


	//   ....[2]....
        /*004c*/ 	.word	0x000043e0


	//   ....[3]....
        /*0050*/ 	.word	0x00005080


	//   ....[4]....
        /*0054*/ 	.word	0x00005330


	//   ....[5]....
        /*0058*/ 	.word	0x00005350


	//   ....[6]....
        /*005c*/ 	.word	0x00005490


	//   ....[7]....
        /*0060*/ 	.word	0x000054b0


	//   ....[8]....
        /*0064*/ 	.word	0x00005600


	//   ....[9]....
        /*0068*/ 	.word	0x00005620


	//   ....[10]....
        /*006c*/ 	.word	0x00005850


	//   ....[11]....
        /*0070*/ 	.word	0x00005860


	//   ....[12]....
        /*0074*/ 	.word	0x00006750


	//----- nvinfo : EIATTR_COOP_GROUP_MASK_REGIDS
	.align		4
.L_39:
        /*0078*/ 	.byte	0x04, 0x29
        /*007a*/ 	.short	(.L_41 - .L_40)


	//   ....[0]....
.L_40:
        /*007c*/ 	.word	0xffffffff


	//   ....[1]....
        /*0080*/ 	.word	0xffffffff


	//   ....[2]....
        /*0084*/ 	.word	0xffffffff


	//   ....[3]....
        /*0088*/ 	.word	0xffffffff


	//   ....[4]....
        /*008c*/ 	.word	0xffffffff


	//   ....[5]....
        /*0090*/ 	.word	0xffffffff


	//   ....[6]....
        /*0094*/ 	.word	0xffffffff


	//   ....[7]....
        /*0098*/ 	.word	0xffffffff


	//   ....[8]....
        /*009c*/ 	.word	0xffffffff


	//   ....[9]....
        /*00a0*/ 	.word	0xffffffff


	//   ....[10]....
        /*00a4*/ 	.word	0xffffffff


	//   ....[11]....
        /*00a8*/ 	.word	0xffffffff


	//   ....[12]....
        /*00ac*/ 	.word	0xffffffff


	//----- nvinfo : EIATTR_COOP_GROUP_INSTR_OFFSETS
	.align		4
.L_41:
        /*00b0*/ 	.byte	0x04, 0x28
        /*00b2*/ 	.short	(.L_43 - .L_42)


	//   ....[0]....
.L_42:
        /*00b4*/ 	.word	0x000000a0


	//   ....[1]....
        /*00b8*/ 	.word	0x000004e0


	//   ....[2]....
        /*00bc*/ 	.word	0x00000720


	//   ....[3]....
        /*00c0*/ 	.word	0x000008c0


	//   ....[4]....
        /*00c4*/ 	.word	0x000009c0


	//   ....[5]....
        /*00c8*/ 	.word	0x00000b10


	//   ....[6]....
        /*00cc*/ 	.word	0x00000d10


	//   ....[7]....
        /*00d0*/ 	.word	0x000029c0


	//   ....[8]....
        /*00d4*/ 	.word	0x000036d0


	//   ....[9]....
        /*00d8*/ 	.word	0x000038e0


	//   ....[10]....
        /*00dc*/ 	.word	0x00003910


	//   ....[11]....
        /*00e0*/ 	.word	0x00004270


	//   ....[12]....
        /*00e4*/ 	.word	0x000044b0


	//----- nvinfo : EIATTR_VRC_CTA_INIT_COUNT
	.align		4
.L_43:
        /*00e8*/ 	.byte	0x02, 0x4a
        /*00ea*/ 	.byte	0x80
	.zero		1


	//----- nvinfo : EIATTR_SYSCALL_OFFSETS
	.align		4
        /*00ec*/ 	.byte	0x04, 0x46
        /*00ee*/ 	.short	(.L_45 - .L_44)


	//   ....[0]....
.L_44:
        /*00f0*/ 	.word	0x000069f0


	//   ....[1]....
        /*00f4*/ 	.word	0x00006ae0


	//   ....[2]....
        /*00f8*/ 	.word	0x000071b0


	//   ....[3]....
        /*00fc*/ 	.word	0x00007a70


	//   ....[4]....
        /*0100*/ 	.word	0x000082d0


	//   ....[5]....
        /*0104*/ 	.word	0x00008b10


	//----- nvinfo : EIATTR_MBARRIER_INSTR_OFFSETS
	.align		4
.L_45:
        /*0108*/ 	.byte	0x04, 0x39
        /*010a*/ 	.short	(.L_47 - .L_46)


	//   ....[0]....
.L_46:
        /*010c*/ 	.word	0x00000600
        /*0110*/ 	.word	0x000000ff
        /*0114*/ 	.word	0x00000000
        /*0118*/ 	.short	0x0100
        /*011a*/ 	.byte	0x07
	.zero		1


	//   ....[1]....
        /*011c*/ 	.word	0x00000610
        /*0120*/ 	.word	0x000000ff
        /*0124*/ 	.word	0x00000040
        /*0128*/ 	.short	0x0100
        /*012a*/ 	.byte	0x07
	.zero		1


	//   ....[2]....
        /*012c*/ 	.word	0x00000620
        /*0130*/ 	.word	0x000000ff
        /*0134*/ 	.word	0x00000008
        /*0138*/ 	.short	0x0100
        /*013a*/ 	.byte	0x07
	.zero		1


	//   ....[3]....
        /*013c*/ 	.word	0x00000630
        /*0140*/ 	.word	0x000000ff
        /*0144*/ 	.word	0x00000048
        /*0148*/ 	.short	0x0100
        /*014a*/ 	.byte	0x07
	.zero		1


	//   ....[4]....
        /*014c*/ 	.word	0x00000640
        /*0150*/ 	.word	0x000000ff
        /*0154*/ 	.word	0x00000010
        /*0158*/ 	.short	0x0100
        /*015a*/ 	.byte	0x07
	.zero		1


	//   ....[5]....
        /*015c*/ 	.word	0x00000650
        /*0160*/ 	.word	0x000000ff
        /*0164*/ 	.word	0x00000050
        /*0168*/ 	.short	0x0100
        /*016a*/ 	.byte	0x07
	.zero		1


	//   ....[6]....
        /*016c*/ 	.word	0x00000660
        /*0170*/ 	.word	0x000000ff
        /*0174*/ 	.word	0x00000018
        /*0178*/ 	.short	0x0100
        /*017a*/ 	.byte	0x07
	.zero		1


	//   ....[7]....
        /*017c*/ 	.word	0x00000670
        /*0180*/ 	.word	0x000000ff
        /*0184*/ 	.word	0x00000058
        /*0188*/ 	.short	0x0100
        /*018a*/ 	.byte	0x07
	.zero		1


	//   ....[8]....
        /*018c*/ 	.word	0x00000680
        /*0190*/ 	.word	0x000000ff
        /*0194*/ 	.word	0x00000020
        /*0198*/ 	.short	0x0100
        /*019a*/ 	.byte	0x07
	.zero		1


	//   ....[9]....
        /*019c*/ 	.word	0x00000690
        /*01a0*/ 	.word	0x000000ff
        /*01a4*/ 	.word	0x00000060
        /*01a8*/ 	.short	0x0100
        /*01aa*/ 	.byte	0x07
	.zero		1


	//   ....[10]....
        /*01ac*/ 	.word	0x000006a0
        /*01b0*/ 	.word	0x000000ff
        /*01b4*/ 	.word	0x00000028
        /*01b8*/ 	.short	0x0100
        /*01ba*/ 	.byte	0x07
	.zero		1


	//   ....[11]....
        /*01bc*/ 	.word	0x000006b0
        /*01c0*/ 	.word	0x000000ff
        /*01c4*/ 	.word	0x00000068
        /*01c8*/ 	.short	0x0100
        /*01ca*/ 	.byte	0x07
	.zero		1


	//   ....[12]....
        /*01cc*/ 	.word	0x000006c0
        /*01d0*/ 	.word	0x000000ff
        /*01d4*/ 	.word	0x00000030
        /*01d8*/ 	.short	0x0100
        /*01da*/ 	.byte	0x07
	.zero		1


	//   ....[13]....
        /*01dc*/ 	.word	0x000006d0
        /*01e0*/ 	.word	0x000000ff
        /*01e4*/ 	.word	0x00000070
        /*01e8*/ 	.short	0x0100
        /*01ea*/ 	.byte	0x07
	.zero		1


	//   ....[14]....
        /*01ec*/ 	.word	0x000006e0
        /*01f0*/ 	.word	0x000000ff
        /*01f4*/ 	.word	0x00000038
        /*01f8*/ 	.short	0x0100
        /*01fa*/ 	.byte	0x07
	.zero		1


	//   ....[15]....
        /*01fc*/ 	.word	0x000006f0
        /*0200*/ 	.word	0x000000ff
        /*0204*/ 	.word	0x00000078
        /*0208*/ 	.short	0x0100
        /*020a*/ 	.byte	0x07
	.zero		1


	//   ....[16]....
        /*020c*/ 	.word	0x00000830
        /*0210*/ 	.word	0x000000ff
        /*0214*/ 	.word	0x00000080
        /*0218*/ 	.short	0x0100
        /*021a*/ 	.byte	0x07
	.zero		1


	//   ....[17]....
        /*021c*/ 	.word	0x00000840
        /*0220*/ 	.word	0x000000ff
        /*0224*/ 	.word	0x000000a0
        /*0228*/ 	.short	0x0100
        /*022a*/ 	.byte	0x07
	.zero		1


	//   ....[18]....
        /*022c*/ 	.word	0x00000850
        /*0230*/ 	.word	0x000000ff
        /*0234*/ 	.word	0x00000088
        /*0238*/ 	.short	0x0100
        /*023a*/ 	.byte	0x07
	.zero		1


	//   ....[19]....
        /*023c*/ 	.word	0x00000860
        /*0240*/ 	.word	0x000000ff
        /*0244*/ 	.word	0x000000a8
        /*0248*/ 	.short	0x0100
        /*024a*/ 	.byte	0x07
	.zero		1


	//   ....[20]....
        /*024c*/ 	.word	0x00000870
        /*0250*/ 	.word	0x000000ff
        /*0254*/ 	.word	0x00000090
        /*0258*/ 	.short	0x0100
        /*025a*/ 	.byte	0x07
	.zero		1


	//   ....[21]....
        /*025c*/ 	.word	0x00000880
        /*0260*/ 	.word	0x000000ff
        /*0264*/ 	.word	0x000000b0
        /*0268*/ 	.short	0x0100
        /*026a*/ 	.byte	0x07
	.zero		1


	//   ....[22]....
        /*026c*/ 	.word	0x00000890
        /*0270*/ 	.word	0x000000ff
        /*0274*/ 	.word	0x00000098
        /*0278*/ 	.short	0x0100
        /*027a*/ 	.byte	0x07
	.zero		1


	//   ....[23]....
        /*027c*/ 	.word	0x000008a0
        /*0280*/ 	.word	0x000000ff
        /*0284*/ 	.word	0x000000b8
        /*0288*/ 	.short	0x0100
        /*028a*/ 	.byte	0x07
	.zero		1


	//   ....[24]....
        /*028c*/ 	.word	0x00000990
        /*0290*/ 	.word	0x000000ff
        /*0294*/ 	.word	0x000000c0
        /*0298*/ 	.short	0x0100
        /*029a*/ 	.byte	0x06
	.zero		1


	//   ....[25]....
        /*029c*/ 	.word	0x000009a0
        /*02a0*/ 	.word	0x000000ff
        /*02a4*/ 	.word	0x000000c8
        /*02a8*/ 	.short	0x0100
        /*02aa*/ 	.byte	0x06
	.zero		1


	//   ....[26]....
        /*02ac*/ 	.word	0x00000ae0
        /*02b0*/ 	.word	0x000000ff
        /*02b4*/ 	.word	0x000000d0
        /*02b8*/ 	.short	0x0100
        /*02ba*/ 	.byte	0x06
	.zero		1


	//   ....[27]....
        /*02bc*/ 	.word	0x00000af0
        /*02c0*/ 	.word	0x000000ff
        /*02c4*/ 	.word	0x000000d8
        /*02c8*/ 	.short	0x0100
        /*02ca*/ 	.byte	0x06
	.zero		1


	//   ....[28]....
        /*02cc*/ 	.word	0x00000c20
        /*02d0*/ 	.word	0x000000ff
        /*02d4*/ 	.word	0x000000e0
        /*02d8*/ 	.short	0x0100
        /*02da*/ 	.byte	0x07
	.zero		1


	//   ....[29]....
        /*02dc*/ 	.word	0x00000c30
        /*02e0*/ 	.word	0x000000ff
        /*02e4*/ 	.word	0x000000f0
        /*02e8*/ 	.short	0x0100
        /*02ea*/ 	.byte	0x07
	.zero		1


	//   ....[30]....
        /*02ec*/ 	.word	0x00000c40
        /*02f0*/ 	.word	0x000000ff
        /*02f4*/ 	.word	0x000000e8
        /*02f8*/ 	.short	0x0100
        /*02fa*/ 	.byte	0x07
	.zero		1


	//   ....[31]....
        /*02fc*/ 	.word	0x00000c50
        /*0300*/ 	.word	0x000000ff
        /*0304*/ 	.word	0x000000f8
        /*0308*/ 	.short	0x0100
        /*030a*/ 	.byte	0x07
	.zero		1


	//   ....[32]....
        /*030c*/ 	.word	0x00001a50
        /*0310*/ 	.word	0x000000ff
        /*0314*/ 	.word	0x00000040
        /*0318*/ 	.short	0x010a
        /*031a*/ 	.byte	0x04
	.zero		1


	//   ....[33]....
        /*031c*/ 	.word	0x00001de0
        /*0320*/ 	.word	0x000000ff
        /*0324*/ 	.word	0x00000040
        /*0328*/ 	.short	0x010a
        /*032a*/ 	.byte	0x2d
	.zero		1


	//   ....[34]....
        /*032c*/ 	.word	0x00001f80
        /*0330*/ 	.word	0x000000ff
        /*0334*/ 	.word	0x00000040
        /*0338*/ 	.short	0x010a
        /*033a*/ 	.byte	0x08
	.zero		1


	//   ....[35]....
        /*033c*/ 	.word	0x000022e0
        /*0340*/ 	.word	0x000000ff
        /*0344*/ 	.word	0x000000c8
        /*0348*/ 	.short	0x0101
        /*034a*/ 	.byte	0x35
	.zero		1


	//   ....[36]....
        /*034c*/ 	.word	0x00002300
        /*0350*/ 	.word	0x000000ff
        /*0354*/ 	.word	0x00000040
        /*0358*/ 	.short	0x010a
        /*035a*/ 	.byte	0x04
	.zero		1


	//   ....[37]....
        /*035c*/ 	.word	0x000024c0
        /*0360*/ 	.word	0x000000ff
        /*0364*/ 	.word	0x00000040
        /*0368*/ 	.short	0x010a
        /*036a*/ 	.byte	0x31
	.zero		1


	//   ....[38]....
        /*036c*/ 	.word	0x00002660
        /*0370*/ 	.word	0x000000ff
        /*0374*/ 	.word	0x00000040
        /*0378*/ 	.short	0x010a
        /*037a*/ 	.byte	0x08
	.zero		1


	//   ....[39]....
        /*037c*/ 	.word	0x000029d0
        /*0380*/ 	.word	0x000000ff
        /*0384*/ 	.word	0x000000d0
        /*0388*/ 	.short	0x010a
        /*038a*/ 	.byte	0x35
	.zero		1


	//   ....[40]....
        /*038c*/ 	.word	0x00002a90
        /*0390*/ 	.word	0x000000ff
        /*0394*/ 	.word	0x00000000
        /*0398*/ 	.short	0x0101
        /*039a*/ 	.byte	0x04
	.zero		1


	//   ....[41]....
        /*039c*/ 	.word	0x00002f70
        /*03a0*/ 	.word	0x000000ff
        /*03a4*/ 	.word	0x00000000
        /*03a8*/ 	.short	0x010a
        /*03aa*/ 	.byte	0x04
	.zero		1


	//   ....[42]....
        /*03ac*/ 	.word	0x00003000
        /*03b0*/ 	.word	0x000000ff
        /*03b4*/ 	.word	0x00000000
        /*03b8*/ 	.short	0x010a
        /*03ba*/ 	.byte	0x04
	.zero		1


	//   ....[43]....
        /*03bc*/ 	.word	0x00003090
        /*03c0*/ 	.word	0x000000ff
        /*03c4*/ 	.word	0x00000000
        /*03c8*/ 	.short	0x010a
        /*03ca*/ 	.byte	0x04
	.zero		1


	//   ....[44]....
        /*03cc*/ 	.word	0x00003120
        /*03d0*/ 	.word	0x000000ff
        /*03d4*/ 	.word	0x00000000
        /*03d8*/ 	.short	0x010a
        /*03da*/ 	.byte	0x04
	.zero		1


	//   ....[45]....
        /*03dc*/ 	.word	0x000031b0
        /*03e0*/ 	.word	0x000000ff
        /*03e4*/ 	.word	0x00000000
        /*03e8*/ 	.short	0x010a
        /*03ea*/ 	.byte	0x04
	.zero		1


	//   ....[46]....
        /*03ec*/ 	.word	0x00003240
        /*03f0*/ 	.word	0x000000ff
        /*03f4*/ 	.word	0x00000000
        /*03f8*/ 	.short	0x010a
        /*03fa*/ 	.byte	0x04
	.zero		1


	//   ....[47]....
        /*03fc*/ 	.word	0x000032d0
        /*0400*/ 	.word	0x000000ff
        /*0404*/ 	.word	0x00000000
        /*0408*/ 	.short	0x010a
        /*040a*/ 	.byte	0x04
	.zero		1


	//   ....[48]....
        /*040c*/ 	.word	0x00003370
        /*0410*/ 	.word	0x00000000
        /*0414*/ 	.word	0x00000000
        /*0418*/ 	.short	0x010a
        /*041a*/ 	.byte	0xff
	.zero		1


	//   ....[49]....
        /*041c*/ 	.word	0x000034a0
        /*0420*/ 	.word	0x000000ff
        /*0424*/ 	.word	0x000000d8
        /*0428*/ 	.short	0x010a
        /*042a*/ 	.byte	0x31
	.zero		1


	//   ....[50]....
        /*042c*/ 	.word	0x00003540
        /*0430*/ 	.word	0x000000ff
        /*0434*/ 	.word	0x000000d0
        /*0438*/ 	.short	0x010a
        /*043a*/ 	.byte	0x31
	.zero		1


	//   ....[51]....
        /*043c*/ 	.word	0x000035e0
        /*0440*/ 	.word	0x000000ff
        /*0444*/ 	.word	0x00000000
        /*0448*/ 	.short	0x0101
        /*044a*/ 	.byte	0x06
	.zero		1


	//   ....[52]....
        /*044c*/ 	.word	0x00003620
        /*0450*/ 	.word	0x000000ff
        /*0454*/ 	.word	0x000000d8
        /*0458*/ 	.short	0x0106
        /*045a*/ 	.byte	0x31
	.zero		1


	//   ....[53]....
        /*045c*/ 	.word	0x00003660
        /*0460*/ 	.word	0x00000000
        /*0464*/ 	.word	0x000000d8
        /*0468*/ 	.short	0x010a
        /*046a*/ 	.byte	0xff
	.zero		1


	//   ....[54]....
        /*046c*/ 	.word	0x00003bc0
        /*0470*/ 	.word	0x000000ff
        /*0474*/ 	.word	0x000000d0
        /*0478*/ 	.short	0x010a
        /*047a*/ 	.byte	0x07
	.zero		1


	//   ....[55]....
        /*047c*/ 	.word	0x00003c70
        /*0480*/ 	.word	0x000000ff
        /*0484*/ 	.word	0x00000000
        /*0488*/ 	.short	0x0101
        /*048a*/ 	.byte	0x05
	.zero		1


	//   ....[56]....
        /*048c*/ 	.word	0x00003c80
        /*0490*/ 	.word	0x000000ff
        /*0494*/ 	.word	0x000000f0
        /*0498*/ 	.short	0x010a
        /*049a*/ 	.byte	0x09
	.zero		1


	//   ....[57]....
        /*049c*/ 	.word	0x00003d00
        /*04a0*/ 	.word	0x000000ff
        /*04a4*/ 	.word	0x00000000
        /*04a8*/ 	.short	0x010a
        /*04aa*/ 	.byte	0x04
	.zero		1


	//   ....[58]....
        /*04ac*/ 	.word	0x00003da0
        /*04b0*/ 	.word	0x000000ff
        /*04b4*/ 	.word	0x00000000
        /*04b8*/ 	.short	0x010a
        /*04ba*/ 	.byte	0x08
	.zero		1


	//   ....[59]....
        /*04bc*/ 	.word	0x00003ed0
        /*04c0*/ 	.word	0x000000ff
        /*04c4*/ 	.word	0x00000000
        /*04c8*/ 	.short	0x010a
        /*04ca*/ 	.byte	0x04
	.zero		1


	//   ....[60]....
        /*04cc*/ 	.word	0x000041c0
        /*04d0*/ 	.word	0x000000ff
        /*04d4*/ 	.word	0x00000000
        /*04d8*/ 	.short	0x010a
        /*04da*/ 	.byte	0x05
	.zero		1


	//   ....[61]....
        /*04dc*/ 	.word	0x00004250
        /*04e0*/ 	.word	0x000000ff
        /*04e4*/ 	.word	0x00000000
        /*04e8*/ 	.short	0x010a
        /*04ea*/ 	.byte	0x06
	.zero		1


	//   ....[62]....
        /*04ec*/ 	.word	0x000047e0
        /*04f0*/ 	.word	0x000000ff
        /*04f4*/ 	.word	0x000000d0
        /*04f8*/ 	.short	0x010a
        /*04fa*/ 	.byte	0x11
	.zero		1


	//   ....[63]....
        /*04fc*/ 	.word	0x00004c50
        /*0500*/ 	.word	0x000000ff
        /*0504*/ 	.word	0x00000000
        /*0508*/ 	.short	0x0101
        /*050a*/ 	.byte	0x10
	.zero		1


	//   ....[64]....
        /*050c*/ 	.word	0x00004f80
        /*0510*/ 	.word	0x000000ff
        /*0514*/ 	.word	0x000000c8
        /*0518*/ 	.short	0x010a
        /*051a*/ 	.byte	0x11
	.zero		1


	//   ....[65]....
        /*051c*/ 	.word	0x000052b0
        /*0520*/ 	.word	0x000000ff
        /*0524*/ 	.word	0x000000a0
        /*0528*/ 	.short	0x010a
        /*052a*/ 	.byte	0x11
	.zero		1


	//   ....[66]....
        /*052c*/ 	.word	0x00005430
        /*0530*/ 	.word	0x000000ff
        /*0534*/ 	.word	0x00000080
        /*0538*/ 	.short	0x010b
        /*053a*/ 	.byte	0x11
	.zero		1


	//   ....[67]....
        /*053c*/ 	.word	0x00005440
        /*0540*/ 	.word	0x000000ff
        /*0544*/ 	.word	0x00000000
        /*0548*/ 	.short	0x0101
        /*054a*/ 	.byte	0x18
	.zero		1


	//   ....[68]....
        /*054c*/ 	.word	0x00005460
        /*0550*/ 	.word	0x000000ff
        /*0554*/ 	.word	0x000000a8
        /*0558*/ 	.short	0x010a
        /*055a*/ 	.byte	0x11
	.zero		1


	//   ....[69]....
        /*055c*/ 	.word	0x000055a0
        /*0560*/ 	.word	0x000000ff
        /*0564*/ 	.word	0x00000088
        /*0568*/ 	.short	0x010b
        /*056a*/ 	.byte	0x11
	.zero		1


	//   ....[70]....
        /*056c*/ 	.word	0x000055b0
        /*0570*/ 	.word	0x000000ff
        /*0574*/ 	.word	0x00000000
        /*0578*/ 	.short	0x0101
        /*057a*/ 	.byte	0x17
	.zero		1


	//   ....[71]....
        /*057c*/ 	.word	0x000055c0
        /*0580*/ 	.word	0x000000ff
        /*0584*/ 	.word	0x000000b0
        /*0588*/ 	.short	0x010a
        /*058a*/ 	.byte	0x11
	.zero		1


	//   ....[72]....
        /*058c*/ 	.word	0x00005720
        /*0590*/ 	.word	0x000000ff
        /*0594*/ 	.word	0x00000090
        /*0598*/ 	.short	0x010b
        /*059a*/ 	.byte	0x11
	.zero		1


	//   ....[73]....
        /*059c*/ 	.word	0x00005790
        /*05a0*/ 	.word	0x000000ff
        /*05a4*/ 	.word	0x00000000
        /*05a8*/ 	.short	0x0101
        /*05aa*/ 	.byte	0x31
	.zero		1


	//   ....[74]....
        /*05ac*/ 	.word	0x000057d0
        /*05b0*/ 	.word	0x000000ff
        /*05b4*/ 	.word	0x000000b8
        /*05b8*/ 	.short	0x010a
        /*05ba*/ 	.byte	0x11
	.zero		1


	//   ....[75]....
        /*05bc*/ 	.word	0x000059a0
        /*05c0*/ 	.word	0x000000ff
        /*05c4*/ 	.word	0x00000098
        /*05c8*/ 	.short	0x010b
        /*05ca*/ 	.byte	0x11
	.zero		1


	//   ....[76]....
        /*05cc*/ 	.word	0x000059c0
        /*05d0*/ 	.word	0x000000ff
        /*05d4*/ 	.word	0x00000000
        /*05d8*/ 	.short	0x0101
        /*05da*/ 	.byte	0x16
	.zero		1


	//   ....[77]....
        /*05dc*/ 	.word	0x000059f0
        /*05e0*/ 	.word	0x000000ff
        /*05e4*/ 	.word	0x000000a0
        /*05e8*/ 	.short	0x010a
        /*05ea*/ 	.byte	0x11
	.zero		1


	//   ....[78]....
        /*05ec*/ 	.word	0x00005a10
        /*05f0*/ 	.word	0x000000ff
        /*05f4*/ 	.word	0x000000a8
        /*05f8*/ 	.short	0x010a
        /*05fa*/ 	.byte	0x11
	.zero		1


	//   ....[79]....
        /*05fc*/ 	.word	0x00005a30
        /*0600*/ 	.word	0x000000ff
        /*0604*/ 	.word	0x000000b0
        /*0608*/ 	.short	0x010a
        /*060a*/ 	.byte	0x11
	.zero		1


	//   ....[80]....
        /*060c*/ 	.word	0x00005a70
        /*0610*/ 	.word	0x00000000
        /*0614*/ 	.word	0x000000b8
        /*0618*/ 	.short	0x010a
        /*061a*/ 	.byte	0xff
	.zero		1


	//   ....[81]....
        /*061c*/ 	.word	0x00005e20
        /*0620*/ 	.word	0x000000ff
        /*0624*/ 	.word	0x000000d0
        /*0628*/ 	.short	0x010a
        /*062a*/ 	.byte	0x33
	.zero		1


	//   ....[82]....
        /*062c*/ 	.word	0x00005f10
        /*0630*/ 	.word	0x000000ff
        /*0634*/ 	.word	0x00000000
        /*0638*/ 	.short	0x0101
        /*063a*/ 	.byte	0x04
	.zero		1


	//   ....[83]....
        /*063c*/ 	.word	0x00006ef0
        /*0640*/ 	.word	0x000000ff
        /*0644*/ 	.word	0x00000080
        /*0648*/ 	.short	0x010a
        /*064a*/ 	.byte	0x33
	.zero		1


	//   ....[84]....
        /*064c*/ 	.word	0x00006f10
        /*0650*/ 	.word	0x00000054
        /*0654*/ 	.word	0x000000e0
        /*0658*/ 	.short	0x010a
        /*065a*/ 	.byte	0xff
	.zero		1


	//   ....[85]....
        /*065c*/ 	.word	0x00006fd0
        /*0660*/ 	.word	0x000000ff
        /*0664*/ 	.word	0x00000080
        /*0668*/ 	.short	0x010a
        /*066a*/ 	.byte	0x33
	.zero		1


	//   ....[86]....
        /*066c*/ 	.word	0x00007090
        /*0670*/ 	.word	0x00000054
        /*0674*/ 	.word	0x000000e0
        /*0678*/ 	.short	0x010a
        /*067a*/ 	.byte	0xff
	.zero		1


	//   ....[87]....
        /*067c*/ 	.word	0x000077e0
        /*0680*/ 	.word	0x00000000
        /*0684*/ 	.word	0x00000000
        /*0688*/ 	.short	0x0101
        /*068a*/ 	.byte	0xff
	.zero		1


	//   ....[88]....
        /*068c*/ 	.word	0x000077f0
        /*0690*/ 	.word	0x00000004
        /*0694*/ 	.word	0x00000080
        /*0698*/ 	.short	0x010a
        /*069a*/ 	.byte	0xff
	.zero		1


	//   ....[89]....
        /*069c*/ 	.word	0x000078a0
        /*06a0*/ 	.word	0x00000004
        /*06a4*/ 	.word	0x00000080
        /*06a8*/ 	.short	0x010a
        /*06aa*/ 	.byte	0xff
	.zero		1


	//   ....[90]....
        /*06ac*/ 	.word	0x00008040
        /*06b0*/ 	.word	0x0000005d
        /*06b4*/ 	.word	0x00000000
        /*06b8*/ 	.short	0x0101
        /*06ba*/ 	.byte	0xff
	.zero		1


	//   ....[91]....
        /*06bc*/ 	.word	0x00008060
        /*06c0*/ 	.word	0x00000010
        /*06c4*/ 	.word	0x00000080
        /*06c8*/ 	.short	0x010a
        /*06ca*/ 	.byte	0xff
	.zero		1


	//   ....[92]....
        /*06cc*/ 	.word	0x00008100
        /*06d0*/ 	.word	0x00000010
        /*06d4*/ 	.word	0x00000080
        /*06d8*/ 	.short	0x010a
        /*06da*/ 	.byte	0xff
	.zero		1


	//   ....[93]....
        /*06dc*/ 	.word	0x00008890
        /*06e0*/ 	.word	0x0000005d
        /*06e4*/ 	.word	0x00000000
        /*06e8*/ 	.short	0x0101
        /*06ea*/ 	.byte	0xff
	.zero		1


	//   ....[94]....
        /*06ec*/ 	.word	0x000088b0
        /*06f0*/ 	.word	0x00000011
        /*06f4*/ 	.word	0x00000080
        /*06f8*/ 	.short	0x010a
        /*06fa*/ 	.byte	0xff
	.zero		1


	//   ....[95]....
        /*06fc*/ 	.word	0x00008950
        /*0700*/ 	.word	0x00000011
        /*0704*/ 	.word	0x00000080
        /*0708*/ 	.short	0x010a
        /*070a*/ 	.byte	0xff
	.zero		1


	//   ....[96]....
        /*070c*/ 	.word	0x00008c80
        /*0710*/ 	.word	0x000000ff
        /*0714*/ 	.word	0x00000000
        /*0718*/ 	.short	0x0101
        /*071a*/ 	.byte	0x05
	.zero		1


	//   ....[97]....
        /*071c*/ 	.word	0x00009130
        /*0720*/ 	.word	0x00000003
        /*0724*/ 	.word	0x00000000
        /*0728*/ 	.short	0x0101
        /*072a*/ 	.byte	0xff
	.zero		1


	//   ....[98]....
        /*072c*/ 	.word	0x00009370
        /*0730*/ 	.word	0x000000ff
        /*0734*/ 	.word	0x00000000
        /*0738*/ 	.short	0x0101
        /*073a*/ 	.byte	0x04
	.zero		1


	//   ....[99]....
        /*073c*/ 	.word	0x000093a0
        /*0740*/ 	.word	0x00000003
        /*0744*/ 	.word	0x00000040
        /*0748*/ 	.short	0x010a
        /*074a*/ 	.byte	0xff
	.zero		1


	//   ....[100]....
        /*074c*/ 	.word	0x00009400
        /*0750*/ 	.word	0x00000004
        /*0754*/ 	.word	0x00000040
        /*0758*/ 	.short	0x010a
        /*075a*/ 	.byte	0xff
	.zero		1


	//   ....[101]....
        /*075c*/ 	.word	0x00009460
        /*0760*/ 	.word	0x00000002
        /*0764*/ 	.word	0x000000d0
        /*0768*/ 	.short	0x010a
        /*076a*/ 	.byte	0xff
	.zero		1


	//   ....[102]....
        /*076c*/ 	.word	0x000094c0
        /*0770*/ 	.word	0x00000000
        /*0774*/ 	.word	0x00000000
        /*0778*/ 	.short	0x010a
        /*077a*/ 	.byte	0xff
	.zero		1


	//   ....[103]....
        /*077c*/ 	.word	0x00009520
        /*0780*/ 	.word	0x00000000
        /*0784*/ 	.word	0x00000000
        /*0788*/ 	.short	0x010a
        /*078a*/ 	.byte	0xff
	.zero		1


	//   ....[104]....
        /*078c*/ 	.word	0x00009580
        /*0790*/ 	.word	0x00000000
        /*0794*/ 	.word	0x00000000
        /*0798*/ 	.short	0x010a
        /*079a*/ 	.byte	0xff
	.zero		1


	//   ....[105]....
        /*079c*/ 	.word	0x000095e0
        /*07a0*/ 	.word	0x00000000
        /*07a4*/ 	.word	0x00000000
        /*07a8*/ 	.short	0x010a
        /*07aa*/ 	.byte	0xff
	.zero		1


	//   ....[106]....
        /*07ac*/ 	.word	0x00009640
        /*07b0*/ 	.word	0x00000000
        /*07b4*/ 	.word	0x00000000
        /*07b8*/ 	.short	0x010a
        /*07ba*/ 	.byte	0xff
	.zero		1


	//   ....[107]....
        /*07bc*/ 	.word	0x000096a0
        /*07c0*/ 	.word	0x00000000
        /*07c4*/ 	.word	0x00000000
        /*07c8*/ 	.short	0x010a
        /*07ca*/ 	.byte	0xff
	.zero		1


	//   ....[108]....
        /*07cc*/ 	.word	0x00009700
        /*07d0*/ 	.word	0x00000000
        /*07d4*/ 	.word	0x00000000
        /*07d8*/ 	.short	0x010a
        /*07da*/ 	.byte	0xff
	.zero		1


	//   ....[109]....
        /*07dc*/ 	.word	0x00009760
        /*07e0*/ 	.word	0x00000004
        /*07e4*/ 	.word	0x000000d8
        /*07e8*/ 	.short	0x010a
        /*07ea*/ 	.byte	0xff
	.zero		1


	//   ....[110]....
        /*07ec*/ 	.word	0x000097c0
        /*07f0*/ 	.word	0x00000004
        /*07f4*/ 	.word	0x000000d0
        /*07f8*/ 	.short	0x010a
        /*07fa*/ 	.byte	0xff
	.zero		1


	//   ....[111]....
        /*07fc*/ 	.word	0x00009820
        /*0800*/ 	.word	0x00000000
        /*0804*/ 	.word	0x000000d0
        /*0808*/ 	.short	0x010a
        /*080a*/ 	.byte	0xff
	.zero		1


	//   ....[112]....
        /*080c*/ 	.word	0x00009880
        /*0810*/ 	.word	0x00000000
        /*0814*/ 	.word	0x000000f0
        /*0818*/ 	.short	0x010a
        /*081a*/ 	.byte	0xff
	.zero		1


	//   ....[113]....
        /*081c*/ 	.word	0x000098e0
        /*0820*/ 	.word	0x00000000
        /*0824*/ 	.word	0x00000000
        /*0828*/ 	.short	0x010a
        /*082a*/ 	.byte	0xff
	.zero		1


	//   ....[114]....
        /*082c*/ 	.word	0x00009940
        /*0830*/ 	.word	0x00000000
        /*0834*/ 	.word	0x00000000
        /*0838*/ 	.short	0x010a
        /*083a*/ 	.byte	0xff
	.zero		1


	//   ....[115]....
        /*083c*/ 	.word	0x000099a0
        /*0840*/ 	.word	0x00000000
        /*0844*/ 	.word	0x00000000
        /*0848*/ 	.short	0x010a
        /*084a*/ 	.byte	0xff
	.zero		1


	//   ....[116]....
        /*084c*/ 	.word	0x00009a00
        /*0850*/ 	.word	0x00000003
        /*0854*/ 	.word	0x000000d0
        /*0858*/ 	.short	0x010a
        /*085a*/ 	.byte	0xff
	.zero		1


	//   ....[117]....
        /*085c*/ 	.word	0x00009a60
        /*0860*/ 	.word	0x00000000
        /*0864*/ 	.word	0x000000c8
        /*0868*/ 	.short	0x010a
        /*086a*/ 	.byte	0xff
	.zero		1


	//   ....[118]....
        /*086c*/ 	.word	0x00009ac0
        /*0870*/ 	.word	0x00000003
        /*0874*/ 	.word	0x000000a0
        /*0878*/ 	.short	0x010a
        /*087a*/ 	.byte	0xff
	.zero		1


	//   ....[119]....
        /*087c*/ 	.word	0x00009b20
        /*0880*/ 	.word	0x00000003
        /*0884*/ 	.word	0x000000a8
        /*0888*/ 	.short	0x010a
        /*088a*/ 	.byte	0xff
	.zero		1


	//   ....[120]....
        /*088c*/ 	.word	0x00009b80
        /*0890*/ 	.word	0x00000003
        /*0894*/ 	.word	0x000000b0
        /*0898*/ 	.short	0x010a
        /*089a*/ 	.byte	0xff
	.zero		1


	//   ....[121]....
        /*089c*/ 	.word	0x00009be0
        /*08a0*/ 	.word	0x00000003
        /*08a4*/ 	.word	0x000000b8
        /*08a8*/ 	.short	0x010a
        /*08aa*/ 	.byte	0xff
	.zero		1


	//   ....[122]....
        /*08ac*/ 	.word	0x00009c40
        /*08b0*/ 	.word	0x00000000
        /*08b4*/ 	.word	0x000000a0
        /*08b8*/ 	.short	0x010a
        /*08ba*/ 	.byte	0xff
	.zero		1


	//   ....[123]....
        /*08bc*/ 	.word	0x00009ca0
        /*08c0*/ 	.word	0x00000000
        /*08c4*/ 	.word	0x000000a8
        /*08c8*/ 	.short	0x010a
        /*08ca*/ 	.byte	0xff
	.zero		1


	//   ....[124]....
        /*08cc*/ 	.word	0x00009d00
        /*08d0*/ 	.word	0x00000000
        /*08d4*/ 	.word	0x000000b0
        /*08d8*/ 	.short	0x010a
        /*08da*/ 	.byte	0xff
	.zero		1


	//   ....[125]....
        /*08dc*/ 	.word	0x00009d60
        /*08e0*/ 	.word	0x00000000
        /*08e4*/ 	.word	0x000000d0
        /*08e8*/ 	.short	0x010a
        /*08ea*/ 	.byte	0xff
	.zero		1


	//   ....[126]....
        /*08ec*/ 	.word	0x00009dc0
        /*08f0*/ 	.word	0x00000000
        /*08f4*/ 	.word	0x00000080
        /*08f8*/ 	.short	0x010a
        /*08fa*/ 	.byte	0xff
	.zero		1


	//   ....[127]....
        /*08fc*/ 	.word	0x00009e10
        /*0900*/ 	.word	0x00000054
        /*0904*/ 	.word	0x000000e0
        /*0908*/ 	.short	0x010a
        /*090a*/ 	.byte	0xff
	.zero		1


	//   ....[128]....
        /*090c*/ 	.word	0x00009e60
        /*0910*/ 	.word	0x00000004
        /*0914*/ 	.word	0x00000080
        /*0918*/ 	.short	0x010a
        /*091a*/ 	.byte	0xff
	.zero		1


	//   ....[129]....
        /*091c*/ 	.word	0x00009eb0
        /*0920*/ 	.word	0x00000010
        /*0924*/ 	.word	0x00000080
        /*0928*/ 	.short	0x010a
        /*092a*/ 	.byte	0xff
	.zero		1


	//   ....[130]....
        /*092c*/ 	.word	0x00009f00
        /*0930*/ 	.word	0x00000011
        /*0934*/ 	.word	0x00000080
        /*0938*/ 	.short	0x010a
        /*093a*/ 	.byte	0xff
	.zero		1


	//----- nvinfo : EIATTR_NUM_MBARRIERS
	.align		4
.L_47:
        /*093c*/ 	.byte	0x03, 0x38
        /*093e*/ 	.short	0x0020


	//----- nvinfo : EIATTR_EXIT_INSTR_OFFSETS
	.align		4
        /*0940*/ 	.byte	0x04, 0x1c
        /*0942*/ 	.short	(.L_49 - .L_48)


	//   ....[0]....
.L_48:
        /*0944*/ 	.word	0x000033a0


	//   ....[1]....
        /*0948*/ 	.word	0x00003630


	//   ....[2]....
        /*094c*/ 	.word	0x00003690


	//   ....[3]....
        /*0950*/ 	.word	0x000044c0


	//   ....[4]....
        /*0954*/ 	.word	0x00005aa0


	//   ....[5]....
        /*0958*/ 	.word	0x00005ae0


	//   ....[6]....
        /*095c*/ 	.word	0x00009260


	//   ....[7]....
        /*0960*/ 	.word	0x000092e0


	//   ....[8]....
        /*0964*/ 	.word	0x00009310


	//   ....[9]....
        /*0968*/ 	.word	0x00009380


	//----- nvinfo : EIATTR_MAX_THREADS
	.align		4
.L_49:
        /*096c*/ 	.byte	0x04, 0x05
        /*096e*/ 	.short	(.L_51 - .L_50)
.L_50:
        /*0970*/ 	.word	0x00000100
        /*0974*/ 	.word	0x00000001
        /*0978*/ 	.word	0x00000001


	//----- nvinfo : EIATTR_CRS_STACK_SIZE
	.align		4
.L_51:
        /*097c*/ 	.byte	0x04, 0x1e
        /*097e*/ 	.short	(.L_53 - .L_52)
.L_52:
        /*0980*/ 	.word	0x00000000


	//----- nvinfo : EIATTR_CBANK_PARAM_SIZE
	.align		4
.L_53:
        /*0984*/ 	.byte	0x03, 0x19
        /*0986*/ 	.short	0x0900


	//----- nvinfo : EIATTR_PARAM_CBANK
	.align		4
        /*0988*/ 	.byte	0x04, 0x0a
        /*098a*/ 	.short	(.L_55 - .L_54)
	.align		4
.L_54:
        /*098c*/ 	.word	index@(.nv.constant0._ZN7cutlass13device_kernelINS_4conv6kernel13ConvUniversalINS1_16ConvProblemShapeILNS1_8OperatorE2ELi3EEENS1_10collective14CollectiveConvINS1_47MainloopSm100TmaUmmaWarpSpecializedImplicitGemmILS5_2ELi8ELi3ELi1ELi2EN4cute5tupleIJNSA_1CILi2EEENSC_ILi1EEESE_EEEEENSB_IJNSC_ILi64EEENSB_IJNSC_ILi128EEEEEENSB_IJSH_EEEEEENS_10bfloat16_tESM_NSA_8TiledMMAINSA_8MMA_AtomIJNSA_20SM100_MMA_F16BF16_SSISM_SM_fLi64ELi128ELNSA_4UMMA5MajorE1ELSR_1ELNSQ_7ScaleInE0ELSS_0EEEEEENSA_6LayoutINSB_IJSE_SE_SE_EEENSB_IJNSC_ILi0EEESX_SX_EEEEENSB_IJNSA_10UnderscoreES10_S10_EEEEENS7_6detail27Sm100ImplicitGemmTileTraitsINSA_13SM90_TMA_LOADENSA_14ComposedLayoutINSA_7SwizzleILi3ELi4ELi3EEENSA_18smem_ptr_flag_bitsILi16EEENSV_INSB_IJSH_NSC_ILi8EEEEEENSB_IJSE_SH_EEEEEEEvEENS14_INSA_30SM90_TMA_LOAD_IM2COL_MULTICASTES1F_vEEEENS_8epilogue10collective18CollectiveEpilogueINS1K_23Sm100TmaWarpSpecializedILi4ELi2ELi16ELb1ELb0EEEJSL_NSB_IJNSV_ISH_SE_EENSV_INSC_ILi32EEESE_EEEEESM_NSB_IJlNSB_IJSE_lllEEESX_EEESM_S1U_NS1K_6fusion15FusionCallbacksIS1O_NS1V_17LinearCombinationISM_fSM_fLNS_15FloatRoundStyleE2EEESL_S1S_JEEENSA_5SM1004TMEM4LOAD26SM100_TMEM_LOAD_16dp256b4xES15_NS16_INS17_ILi2ELi4ELi3EEES1A_NSV_INSB_IJS1B_S1Q_EEENSB_IJS1Q_SE_EEEEEEENSA_17SM75_U32x4_LDSM_NENSA_14SM90_TMA_STOREES29_NSA_17SM90_U32x4_STSM_NENSA_39AutoVectorizingCopyWithAssumedAlignmentILi128EEEEEEvvEEEEvNT_6ParamsE)
        /*0990*/ 	.short	0x0380
        /*0992*/ 	.short	0x0900


	//----- nvinfo : EIATTR_SW_WAR
	.align		4
.L_55:
        /*0994*/ 	.byte	0x04, 0x36
        /*0996*/ 	.short	(.L_57 - .L_56)
.L_56:
        /*0998*/ 	.word	0x00000008
.L_57:


//--------------------- .nv.callgraph             --------------------------
	.section	.nv.callgraph,"",@"SHT_CUDA_CALLGRAPH"
	.align	4
	.sectionentsize	8
	.align		4
        /*0000*/ 	.word	0x00000000
	.align		4
        /*0004*/ 	.word	0xffffffff
	.align		4
        /*0008*/ 	.word	index@(_ZN7cutlass13device_kernelINS_4conv6kernel13ConvUniversalINS1_16ConvProblemShapeILNS1_8OperatorE2ELi3EEENS1_10collective14CollectiveConvINS1_47MainloopSm100TmaUmmaWarpSpecializedImplicitGemmILS5_2ELi8ELi3ELi1ELi2EN4cute5tupleIJNSA_1CILi2EEENSC_ILi1EEESE_EEEEENSB_IJNSC_ILi64EEENSB_IJNSC_ILi128EEEEEENSB_IJSH_EEEEEENS_10bfloat16_tESM_NSA_8TiledMMAINSA_8MMA_AtomIJNSA_20SM100_MMA_F16BF16_SSISM_SM_fLi64ELi128ELNSA_4UMMA5MajorE1ELSR_1ELNSQ_7ScaleInE0ELSS_0EEEEEENSA_6LayoutINSB_IJSE_SE_SE_EEENSB_IJNSC_ILi0EEESX_SX_EEEEENSB_IJNSA_10UnderscoreES10_S10_EEEEENS7_6detail27Sm100ImplicitGemmTileTraitsINSA_13SM90_TMA_LOADENSA_14ComposedLayoutINSA_7SwizzleILi3ELi4ELi3EEENSA_18smem_ptr_flag_bitsILi16EEENSV_INSB_IJSH_NSC_ILi8EEEEEENSB_IJSE_SH_EEEEEEEvEENS14_INSA_30SM90_TMA_LOAD_IM2COL_MULTICASTES1F_vEEEENS_8epilogue10collective18CollectiveEpilogueINS1K_23Sm100TmaWarpSpecializedILi4ELi2ELi16ELb1ELb0EEEJSL_NSB_IJNSV_ISH_SE_EENSV_INSC_ILi32EEESE_EEEEESM_NSB_IJlNSB_IJSE_lllEEESX_EEESM_S1U_NS1K_6fusion15FusionCallbacksIS1O_NS1V_17LinearCombinationISM_fSM_fLNS_15FloatRoundStyleE2EEESL_S1S_JEEENSA_5SM1004TMEM4LOAD26SM100_TMEM_LOAD_16dp256b4xES15_NS16_INS17_ILi2ELi4ELi3EEES1A_NSV_INSB_IJS1B_S1Q_EEENSB_IJS1Q_SE_EEEEEEENSA_17SM75_U32x4_LDSM_NENSA_14SM90_TMA_STOREES29_NSA_17SM90_U32x4_STSM_NENSA_39AutoVectorizingCopyWithAssumedAlignmentILi128EEEEEEvvEEEEvNT_6ParamsE)
	.align		4
        /*000c*/ 	.word	index@(__assertfail)
	.align		4
        /*0010*/ 	.word	0x00000000
	.align		4
        /*0014*/ 	.word	0xfffffffe
	.align		4
        /*0018*/ 	.word	0x00000000
	.align		4
        /*001c*/ 	.word	0xfffffffd
	.align		4
        /*0020*/ 	.word	0x00000000
	.align		4
        /*0024*/ 	.word	0xfffffffc


//--------------------- .nv.constant4             --------------------------
	.section	.nv.constant4,"a",@progbits
	.align	8
	.align		8
.nv.constant4:
        /*0000*/ 	.dword	__assertfail
	.align		8
        /*0008*/ 	.dword	__unnamed_1
	.align		8
        /*0010*/ 	.dword	__unnamed_2
	.align		8
        /*0018*/ 	.dword	_ZN39_INTERNAL_d7c5760b_4_k_cu_f908d7c9_33044cuda3std3__45__cpo5beginE
	.align		8
        /*0020*/ 	.dword	_ZN39_INTERNAL_d7c5760b_4_k_cu_f908d7c9_33044cuda3std3__45__cpo3endE
	.align		8
        /*0028*/ 	.dword	_ZN39_INTERNAL_d7c5760b_4_k_cu_f908d7c9_33044cuda3std3__45__cpo6cbeginE
	.align		8
        /*0030*/ 	.dword	_ZN39_INTERNAL_d7c5760b_4_k_cu_f908d7c9_33044cuda3std3__45__cpo4cendE
	.align		8
        /*0038*/ 	.dword	_ZN39_INTERNAL_d7c5760b_4_k_cu_f908d7c9_33044cuda3std3__441_GLOBAL__N__d7c5760b_4_k_cu_f908d7c9_33046ignoreE
	.align		8
        /*0040*/ 	.dword	_ZN39_INTERNAL_d7c5760b_4_k_cu_f908d7c9_33044cuda3std3__419piecewise_constructE
	.align		8
        /*0048*/ 	.dword	_ZN39_INTERNAL_d7c5760b_4_k_cu_f908d7c9_33044cuda3std3__48in_placeE
	.align		8
        /*0050*/ 	.dword	_ZN39_INTERNAL_d7c5760b_4_k_cu_f908d7c9_33044cuda3std6ranges3__45__cpo4swapE
	.align		8
        /*0058*/ 	.dword	_ZN39_INTERNAL_d7c5760b_4_k_cu_f908d7c9_33044cuda3std6ranges3__45__cpo9iter_moveE
	.align		8
        /*0060*/ 	.dword	_ZN39_INTERNAL_d7c5760b_4_k_cu_f908d7c9_33044cute7productE
	.align		8
        /*0068*/ 	.dword	_ZN39_INTERNAL_d7c5760b_4_k_cu_f908d7c9_33044cute1_E
	.align		8
        /*0070*/ 	.dword	$str$27
	.align		8
        /*0078*/ 	.dword	$str$28
	.align		8
        /*0080*/ 	.dword	$str$29
	.align		8
        /*0088*/ 	.dword	$str$30


//--------------------- .text._ZN7cutlass13device_kernelINS_4conv6kernel13ConvUniversalINS1_16ConvProblemShapeILNS1_8OperatorE2ELi3EEENS1_10collective14CollectiveConvINS1_47MainloopSm100TmaUmmaWarpSpecializedImplicitGemmILS5_2ELi8ELi3ELi1ELi2EN4cute5tupleIJNSA_1CILi2EEENSC_ILi1EEESE_EEEEENSB_IJNSC_ILi64EEENSB_IJNSC_ILi128EEEEEENSB_IJSH_EEEEEENS_10bfloat16_tESM_NSA_8TiledMMAINSA_8MMA_AtomIJNSA_20SM100_MMA_F16BF16_SSISM_SM_fLi64ELi128ELNSA_4UMMA5MajorE1ELSR_1ELNSQ_7ScaleInE0ELSS_0EEEEEENSA_6LayoutINSB_IJSE_SE_SE_EEENSB_IJNSC_ILi0EEESX_SX_EEEEENSB_IJNSA_10UnderscoreES10_S10_EEEEENS7_6detail27Sm100ImplicitGemmTileTraitsINSA_13SM90_TMA_LOADENSA_14ComposedLayoutINSA_7SwizzleILi3ELi4ELi3EEENSA_18smem_ptr_flag_bitsILi16EEENSV_INSB_IJSH_NSC_ILi8EEEEEENSB_IJSE_SH_EEEEEEEvEENS14_INSA_30SM90_TMA_LOAD_IM2COL_MULTICASTES1F_vEEEENS_8epilogue10collective18CollectiveEpilogueINS1K_23Sm100TmaWarpSpecializedILi4ELi2ELi16ELb1ELb0EEEJSL_NSB_IJNSV_ISH_SE_EENSV_INSC_ILi32EEESE_EEEEESM_NSB_IJlNSB_IJSE_lllEEESX_EEESM_S1U_NS1K_6fusion15FusionCallbacksIS1O_NS1V_17LinearCombinationISM_fSM_fLNS_15FloatRoundStyleE2EEESL_S1S_JEEENSA_5SM1004TMEM4LOAD26SM100_TMEM_LOAD_16dp256b4xES15_NS16_INS17_ILi2ELi4ELi3EEES1A_NSV_INSB_IJS1B_S1Q_EEENSB_IJS1Q_SE_EEEEEEENSA_17SM75_U32x4_LDSM_NENSA_14SM90_TMA_STOREES29_NSA_17SM90_U32x4_STSM_NENSA_39AutoVectorizingCopyWithAssumedAlignmentILi128EEEEEEvvEEEEvNT_6ParamsE --------------------------
	.section	.text._ZN7cutlass13device_kernelINS_4conv6kernel13ConvUniversalINS1_16ConvProblemShapeILNS1_8OperatorE2ELi3EEENS1_10collective14CollectiveConvINS1_47MainloopSm100TmaUmmaWarpSpecializedImplicitGemmILS5_2ELi8ELi3ELi1ELi2EN4cute5tupleIJNSA_1CILi2EEENSC_ILi1EEESE_EEEEENSB_IJNSC_ILi64EEENSB_IJNSC_ILi128EEEEEENSB_IJSH_EEEEEENS_10bfloat16_tESM_NSA_8TiledMMAINSA_8MMA_AtomIJNSA_20SM100_MMA_F16BF16_SSISM_SM_fLi64ELi128ELNSA_4UMMA5MajorE1ELSR_1ELNSQ_7ScaleInE0ELSS_0EEEEEENSA_6LayoutINSB_IJSE_SE_SE_EEENSB_IJNSC_ILi0EEESX_SX_EEEEENSB_IJNSA_10UnderscoreES10_S10_EEEEENS7_6detail27Sm100ImplicitGemmTileTraitsINSA_13SM90_TMA_LOADENSA_14ComposedLayoutINSA_7SwizzleILi3ELi4ELi3EEENSA_18smem_ptr_flag_bitsILi16EEENSV_INSB_IJSH_NSC_ILi8EEEEEENSB_IJSE_SH_EEEEEEEvEENS14_INSA_30SM90_TMA_LOAD_IM2COL_MULTICASTES1F_vEEEENS_8epilogue10collective18CollectiveEpilogueINS1K_23Sm100TmaWarpSpecializedILi4ELi2ELi16ELb1ELb0EEEJSL_NSB_IJNSV_ISH_SE_EENSV_INSC_ILi32EEESE_EEEEESM_NSB_IJlNSB_IJSE_lllEEESX_EEESM_S1U_NS1K_6fusion15FusionCallbacksIS1O_NS1V_17LinearCombinationISM_fSM_fLNS_15FloatRoundStyleE2EEESL_S1S_JEEENSA_5SM1004TMEM4LOAD26SM100_TMEM_LOAD_16dp256b4xES15_NS16_INS17_ILi2ELi4ELi3EEES1A_NSV_INSB_IJS1B_S1Q_EEENSB_IJS1Q_SE_EEEEEEENSA_17SM75_U32x4_LDSM_NENSA_14SM90_TMA_STOREES29_NSA_17SM90_U32x4_STSM_NENSA_39AutoVectorizingCopyWithAssumedAlignmentILi128EEEEEEvvEEEEvNT_6ParamsE,"ax",@progbits
	.align	128
.text._ZN7cutlass13device_kernelINS_4conv6kernel13ConvUniversalINS1_16ConvProblemShapeILNS1_8OperatorE2ELi3EEENS1_10collective14CollectiveConvINS1_47MainloopSm100TmaUmmaWarpSpecializedImplicitGemmILS5_2ELi8ELi3ELi1ELi2EN4cute5tupleIJNSA_1CILi2EEENSC_ILi1EEESE_EEEEENSB_IJNSC_ILi64EEENSB_IJNSC_ILi128EEEEEENSB_IJSH_EEEEEENS_10bfloat16_tESM_NSA_8TiledMMAINSA_8MMA_AtomIJNSA_20SM100_MMA_F16BF16_SSISM_SM_fLi64ELi128ELNSA_4UMMA5MajorE1ELSR_1ELNSQ_7ScaleInE0ELSS_0EEEEEENSA_6LayoutINSB_IJSE_SE_SE_EEENSB_IJNSC_ILi0EEESX_SX_EEEEENSB_IJNSA_10UnderscoreES10_S10_EEEEENS7_6detail27Sm100ImplicitGemmTileTraitsINSA_13SM90_TMA_LOADENSA_14ComposedLayoutINSA_7SwizzleILi3ELi4ELi3EEENSA_18smem_ptr_flag_bitsILi16EEENSV_INSB_IJSH_NSC_ILi8EEEEEENSB_IJSE_SH_EEEEEEEvEENS14_INSA_30SM90_TMA_LOAD_IM2COL_MULTICASTES1F_vEEEENS_8epilogue10collective18CollectiveEpilogueINS1K_23Sm100TmaWarpSpecializedILi4ELi2ELi16ELb1ELb0EEEJSL_NSB_IJNSV_ISH_SE_EENSV_INSC_ILi32EEESE_EEEEESM_NSB_IJlNSB_IJSE_lllEEESX_EEESM_S1U_NS1K_6fusion15FusionCallbacksIS1O_NS1V_17LinearCombinationISM_fSM_fLNS_15FloatRoundStyleE2EEESL_S1S_JEEENSA_5SM1004TMEM4LOAD26SM100_TMEM_LOAD_16dp256b4xES15_NS16_INS17_ILi2ELi4ELi3EEES1A_NSV_INSB_IJS1B_S1Q_EEENSB_IJS1Q_SE_EEEEEEENSA_17SM75_U32x4_LDSM_NENSA_14SM90_TMA_STOREES29_NSA_17SM90_U32x4_STSM_NENSA_39AutoVectorizingCopyWithAssumedAlignmentILi128EEEEEEvvEEEEvNT_6ParamsE:
        .type           _ZN7cutlass13device_kernelINS_4conv6kernel13ConvUniversalINS1_16ConvProblemShapeILNS1_8OperatorE2ELi3EEENS1_10collective14CollectiveConvINS1_47MainloopSm100TmaUmmaWarpSpecializedImplicitGemmILS5_2ELi8ELi3ELi1ELi2EN4cute5tupleIJNSA_1CILi2EEENSC_ILi1EEESE_EEEEENSB_IJNSC_ILi64EEENSB_IJNSC_ILi128EEEEEENSB_IJSH_EEEEEENS_10bfloat16_tESM_NSA_8TiledMMAINSA_8MMA_AtomIJNSA_20SM100_MMA_F16BF16_SSISM_SM_fLi64ELi128ELNSA_4UMMA5MajorE1ELSR_1ELNSQ_7ScaleInE0ELSS_0EEEEEENSA_6LayoutINSB_IJSE_SE_SE_EEENSB_IJNSC_ILi0EEESX_SX_EEEEENSB_IJNSA_10UnderscoreES10_S10_EEEEENS7_6detail27Sm100ImplicitGemmTileTraitsINSA_13SM90_TMA_LOADENSA_14ComposedLayoutINSA_7SwizzleILi3ELi4ELi3EEENSA_18smem_ptr_flag_bitsILi16EEENSV_INSB_IJSH_NSC_ILi8EEEEEENSB_IJSE_SH_EEEEEEEvEENS14_INSA_30SM90_TMA_LOAD_IM2COL_MULTICASTES1F_vEEEENS_8epilogue10collective18CollectiveEpilogueINS1K_23Sm100TmaWarpSpecializedILi4ELi2ELi16ELb1ELb0EEEJSL_NSB_IJNSV_ISH_SE_EENSV_INSC_ILi32EEESE_EEEEESM_NSB_IJlNSB_IJSE_lllEEESX_EEESM_S1U_NS1K_6fusion15FusionCallbacksIS1O_NS1V_17LinearCombinationISM_fSM_fLNS_15FloatRoundStyleE2EEESL_S1S_JEEENSA_5SM1004TMEM4LOAD26SM100_TMEM_LOAD_16dp256b4xES15_NS16_INS17_ILi2ELi4ELi3EEES1A_NSV_INSB_IJS1B_S1Q_EEENSB_IJS1Q_SE_EEEEEEENSA_17SM75_U32x4_LDSM_NENSA_14SM90_TMA_STOREES29_NSA_17SM90_U32x4_STSM_NENSA_39AutoVectorizingCopyWithAssumedAlignmentILi128EEEEEEvvEEEEvNT_6ParamsE,@function
        .size           _ZN7cutlass13device_kernelINS_4conv6kernel13ConvUniversalINS1_16ConvProblemShapeILNS1_8OperatorE2ELi3EEENS1_10collective14CollectiveConvINS1_47MainloopSm100TmaUmmaWarpSpecializedImplicitGemmILS5_2ELi8ELi3ELi1ELi2EN4cute5tupleIJNSA_1CILi2EEENSC_ILi1EEESE_EEEEENSB_IJNSC_ILi64EEENSB_IJNSC_ILi128EEEEEENSB_IJSH_EEEEEENS_10bfloat16_tESM_NSA_8TiledMMAINSA_8MMA_AtomIJNSA_20SM100_MMA_F16BF16_SSISM_SM_fLi64ELi128ELNSA_4UMMA5MajorE1ELSR_1ELNSQ_7ScaleInE0ELSS_0EEEEEENSA_6LayoutINSB_IJSE_SE_SE_EEENSB_IJNSC_ILi0EEESX_SX_EEEEENSB_IJNSA_10UnderscoreES10_S10_EEEEENS7_6detail27Sm100ImplicitGemmTileTraitsINSA_13SM90_TMA_LOADENSA_14ComposedLayoutINSA_7SwizzleILi3ELi4ELi3EEENSA_18smem_ptr_flag_bitsILi16EEENSV_INSB_IJSH_NSC_ILi8EEEEEENSB_IJSE_SH_EEEEEEEvEENS14_INSA_30SM90_TMA_LOAD_IM2COL_MULTICASTES1F_vEEEENS_8epilogue10collective18CollectiveEpilogueINS1K_23Sm100TmaWarpSpecializedILi4ELi2ELi16ELb1ELb0EEEJSL_NSB_IJNSV_ISH_SE_EENSV_INSC_ILi32EEESE_EEEEESM_NSB_IJlNSB_IJSE_lllEEESX_EEESM_S1U_NS1K_6fusion15FusionCallbacksIS1O_NS1V_17LinearCombinationISM_fSM_fLNS_15FloatRoundStyleE2EEESL_S1S_JEEENSA_5SM1004TMEM4LOAD26SM100_TMEM_LOAD_16dp256b4xES15_NS16_INS17_ILi2ELi4ELi3EEES1A_NSV_INSB_IJS1B_S1Q_EEENSB_IJS1Q_SE_EEEEEEENSA_17SM75_U32x4_LDSM_NENSA_14SM90_TMA_STOREES29_NSA_17SM90_U32x4_STSM_NENSA_39AutoVectorizingCopyWithAssumedAlignmentILi128EEEEEEvvEEEEvNT_6ParamsE,(.L_x_186 - _ZN7cutlass13device_kernelINS_4conv6kernel13ConvUniversalINS1_16ConvProblemShapeILNS1_8OperatorE2ELi3EEENS1_10collective14CollectiveConvINS1_47MainloopSm100TmaUmmaWarpSpecializedImplicitGemmILS5_2ELi8ELi3ELi1ELi2EN4cute5tupleIJNSA_1CILi2EEENSC_ILi1EEESE_EEEEENSB_IJNSC_ILi64EEENSB_IJNSC_ILi128EEEEEENSB_IJSH_EEEEEENS_10bfloat16_tESM_NSA_8TiledMMAINSA_8MMA_AtomIJNSA_20SM100_MMA_F16BF16_SSISM_SM_fLi64ELi128ELNSA_4UMMA5MajorE1ELSR_1ELNSQ_7ScaleInE0ELSS_0EEEEEENSA_6LayoutINSB_IJSE_SE_SE_EEENSB_IJNSC_ILi0EEESX_SX_EEEEENSB_IJNSA_10UnderscoreES10_S10_EEEEENS7_6detail27Sm100ImplicitGemmTileTraitsINSA_13SM90_TMA_LOADENSA_14ComposedLayoutINSA_7SwizzleILi3ELi4ELi3EEENSA_18smem_ptr_flag_bitsILi16EEENSV_INSB_IJSH_NSC_ILi8EEEEEENSB_IJSE_SH_EEEEEEEvEENS14_INSA_30SM90_TMA_LOAD_IM2COL_MULTICASTES1F_vEEEENS_8epilogue10collective18CollectiveEpilogueINS1K_23Sm100TmaWarpSpecializedILi4ELi2ELi16ELb1ELb0EEEJSL_NSB_IJNSV_ISH_SE_EENSV_INSC_ILi32EEESE_EEEEESM_NSB_IJlNSB_IJSE_lllEEESX_EEESM_S1U_NS1K_6fusion15FusionCallbacksIS1O_NS1V_17LinearCombinationISM_fSM_fLNS_15FloatRoundStyleE2EEESL_S1S_JEEENSA_5SM1004TMEM4LOAD26SM100_TMEM_LOAD_16dp256b4xES15_NS16_INS17_ILi2ELi4ELi3EEES1A_NSV_INSB_IJS1B_S1Q_EEENSB_IJS1Q_SE_EEEEEEENSA_17SM75_U32x4_LDSM_NENSA_14SM90_TMA_STOREES29_NSA_17SM90_U32x4_STSM_NENSA_39AutoVectorizingCopyWithAssumedAlignmentILi128EEEEEEvvEEEEvNT_6ParamsE)
        .other          _ZN7cutlass13device_kernelINS_4conv6kernel13ConvUniversalINS1_16ConvProblemShapeILNS1_8OperatorE2ELi3EEENS1_10collective14CollectiveConvINS1_47MainloopSm100TmaUmmaWarpSpecializedImplicitGemmILS5_2ELi8ELi3ELi1ELi2EN4cute5tupleIJNSA_1CILi2EEENSC_ILi1EEESE_EEEEENSB_IJNSC_ILi64EEENSB_IJNSC_ILi128EEEEEENSB_IJSH_EEEEEENS_10bfloat16_tESM_NSA_8TiledMMAINSA_8MMA_AtomIJNSA_20SM100_MMA_F16BF16_SSISM_SM_fLi64ELi128ELNSA_4UMMA5MajorE1ELSR_1ELNSQ_7ScaleInE0ELSS_0EEEEEENSA_6LayoutINSB_IJSE_SE_SE_EEENSB_IJNSC_ILi0EEESX_SX_EEEEENSB_IJNSA_10UnderscoreES10_S10_EEEEENS7_6detail27Sm100ImplicitGemmTileTraitsINSA_13SM90_TMA_LOADENSA_14ComposedLayoutINSA_7SwizzleILi3ELi4ELi3EEENSA_18smem_ptr_flag_bitsILi16EEENSV_INSB_IJSH_NSC_ILi8EEEEEENSB_IJSE_SH_EEEEEEEvEENS14_INSA_30SM90_TMA_LOAD_IM2COL_MULTICASTES1F_vEEEENS_8epilogue10collective18CollectiveEpilogueINS1K_23Sm100TmaWarpSpecializedILi4ELi2ELi16ELb1ELb0EEEJSL_NSB_IJNSV_ISH_SE_EENSV_INSC_ILi32EEESE_EEEEESM_NSB_IJlNSB_IJSE_lllEEESX_EEESM_S1U_NS1K_6fusion15FusionCallbacksIS1O_NS1V_17LinearCombinationISM_fSM_fLNS_15FloatRoundStyleE2EEESL_S1S_JEEENSA_5SM1004TMEM4LOAD26SM100_TMEM_LOAD_16dp256b4xES15_NS16_INS17_ILi2ELi4ELi3EEES1A_NSV_INSB_IJS1B_S1Q_EEENSB_IJS1Q_SE_EEEEEEENSA_17SM75_U32x4_LDSM_NENSA_14SM90_TMA_STOREES29_NSA_17SM90_U32x4_STSM_NENSA_39AutoVectorizingCopyWithAssumedAlignmentILi128EEEEEEvvEEEEvNT_6ParamsE,@"STO_CUDA_ENTRY STV_DEFAULT"
_ZN7cutlass13device_kernelINS_4conv6kernel13ConvUniversalINS1_16ConvProblemShapeILNS1_8OperatorE2ELi3EEENS1_10collective14CollectiveConvINS1_47MainloopSm100TmaUmmaWarpSpecializedImplicitGemmILS5_2ELi8ELi3ELi1ELi2EN4cute5tupleIJNSA_1CILi2EEENSC_ILi1EEESE_EEEEENSB_IJNSC_ILi64EEENSB_IJNSC_ILi128EEEEEENSB_IJSH_EEEEEENS_10bfloat16_tESM_NSA_8TiledMMAINSA_8MMA_AtomIJNSA_20SM100_MMA_F16BF16_SSISM_SM_fLi64ELi128ELNSA_4UMMA5MajorE1ELSR_1ELNSQ_7ScaleInE0ELSS_0EEEEEENSA_6LayoutINSB_IJSE_SE_SE_EEENSB_IJNSC_ILi0EEESX_SX_EEEEENSB_IJNSA_10UnderscoreES10_S10_EEEEENS7_6detail27Sm100ImplicitGemmTileTraitsINSA_13SM90_TMA_LOADENSA_14ComposedLayoutINSA_7SwizzleILi3ELi4ELi3EEENSA_18smem_ptr_flag_bitsILi16EEENSV_INSB_IJSH_NSC_ILi8EEEEEENSB_IJSE_SH_EEEEEEEvEENS14_INSA_30SM90_TMA_LOAD_IM2COL_MULTICASTES1F_vEEEENS_8epilogue10collective18CollectiveEpilogueINS1K_23Sm100TmaWarpSpecializedILi4ELi2ELi16ELb1ELb0EEEJSL_NSB_IJNSV_ISH_SE_EENSV_INSC_ILi32EEESE_EEEEESM_NSB_IJlNSB_IJSE_lllEEESX_EEESM_S1U_NS1K_6fusion15FusionCallbacksIS1O_NS1V_17LinearCombinationISM_fSM_fLNS_15FloatRoundStyleE2EEESL_S1S_JEEENSA_5SM1004TMEM4LOAD26SM100_TMEM_LOAD_16dp256b4xES15_NS16_INS17_ILi2ELi4ELi3EEES1A_NSV_INSB_IJS1B_S1Q_EEENSB_IJS1Q_SE_EEEEEEENSA_17SM75_U32x4_LDSM_NENSA_14SM90_TMA_STOREES29_NSA_17SM90_U32x4_STSM_NENSA_39AutoVectorizingCopyWithAssumedAlignmentILi128EEEEEEvvEEEEvNT_6ParamsE:
[----:B------:R-:W1:Y:S01]  /*0000*/  LDC R1, c[0x0][0x37c] ;  /* 0x0000df00ff017b82 */ /* 0x000e620000000800 */
[----:B------:R-:W2:Y:S01]  /*0010*/  S2R R74, SR_TID.X ;  /* 0x00000000004a7919 */ /* 0x000ea20000002100 */
[----:B------:R-:W3:Y:S01]  /*0020*/  LDCU.64 UR6, c[0x0][0x990] ;  /* 0x00013200ff0677ac */ /* 0x000ee20008000a00 */
[----:B-1----:R-:W-:Y:S01]  /*0030*/  VIADD R1, R1, 0xfffffff8 ;  /* 0xfffffff801017836 */ /* 0x002fe20000000000 */
[----:B------:R-:W-:Y:S02]  /*0040*/  PRMT R59, RZ, 0x7610, R59 ;  /* 0x00007610ff3b7816 */ /* 0x000fe4000000003b */
[----:B------:R-:W-:Y:S01]  /*0050*/  ELECT P6, URZ, PT ;  /* 0x0000000000ff782f */ /* 0x000fe200038c0000 */
[----:B------:R-:W1:Y:S01]  /*0060*/  LDCU.64 UR46, c[0x0][0x358] ;  /* 0x00006b00ff2e77ac */ /* 0x000e620008000a00 */
[----:B---3--:R-:W-:-:S04]  /*0070*/  UISETP.NE.U32.AND UP0, UPT, UR6, URZ, UPT ;  /* 0x000000ff0600728c */ /* 0x008fc8000bf05070 */
[----:B------:R-:W-:Y:S01]  /*0080*/  UISETP.NE.AND.EX UP0, UPT, UR7, URZ, UPT, UP0 ;  /* 0x000000ff0700728c */ /* 0x000fe2000bf05300 */
[----:B--2---:R-:W-:-:S05]  /*0090*/  SHF.R.U32.HI R75, RZ, 0x5, R74 ;  /* 0x00000005ff4b7819 */ /* 0x004fca000001164a */
[----:B------:R-:W2:Y:S02]  /*00a0*/  SHFL.IDX PT, R0, R75, RZ, 0x1f ;  /* 0x00001fff4b007589 */ /* 0x000ea400000e0000 */
[----:B--2---:R-:W-:Y:S01]  /*00b0*/  R2UR UR4, R0 ;  /* 0x00000000000472ca */ /* 0x004fe200000e0000 */
[----:B-1----:R-:W-:-:S14]  /*00c0*/  BRA.U UP0, `(.L_x_0) ;  /* 0x00000001002c7547 */ /* 0x002fdc000b800000 */
[----:B------:R-:W1:Y:S02]  /*00d0*/  LDCU.64 UR8, c[0x0][0x988] ;  /* 0x00013100ff0877ac */ /* 0x000e640008000a00 */
[----:B-1----:R-:W-:-:S04]  /*00e0*/  UISETP.NE.U32.AND UP0, UPT, UR8, URZ, UPT ;  /* 0x000000ff0800728c */ /* 0x002fc8000bf05070 */
[----:B------:R-:W-:-:S09]  /*00f0*/  UISETP.NE.AND.EX UP0, UPT, UR9, URZ, UPT, UP0 ;  /* 0x000000ff0900728c */ /* 0x000fd2000bf05300 */
[----:B------:R-:W-:Y:S05]  /*0100*/  BRA.U !UP0, `(.L_x_1) ;  /* 0x0000000108107547 */ /* 0x000fea000b800000 */
[----:B------:R-:W1:Y:S02]  /*0110*/  LDC.64 R2, c[0x0][0x988] ;  /* 0x00026200ff027b82 */ /* 0x000e640000000a00 */
[----:B-1----:R1:W5:Y:S01]  /*0120*/  LDG.E R35, desc[UR46][R2.64] ;  /* 0x0000002e02237981 */ /* 0x002362000c1e1900 */
[----:B------:R-:W-:Y:S01]  /*0130*/  HFMA2 R59, -RZ, RZ, 0, 5.9604644775390625e-08 ;  /* 0x00000001ff3b7431 */ /* 0x000fe200000001ff */
[----:B------:R-:W-:Y:S05]  /*0140*/  BRA `(.L_x_0) ;  /* 0x00000000000c7947 */ /* 0x000fea0003800000 */
.L_x_1:
[----:B------:R-:W1:Y:S01]  /*0150*/  LDCU UR5, c[0x0][0x980] ;  /* 0x00013000ff0577ac */ /* 0x000e620008000800 */
[----:B------:R-:W-:Y:S01]  /*0160*/  HFMA2 R59, -RZ, RZ, 0, 5.9604644775390625e-08 ;  /* 0x00000001ff3b7431 */ /* 0x000fe200000001ff */
[----:B-1----:R-:W-:Y:S02]  /*0170*/  MOV R35, UR5 ;  /* 0x0000000500237c02 */ /* 0x002fe40008000f00 */
.L_x_0:
[----:B------:R-:W2:Y:S02]  /*0180*/  LDCU.64 UR8, c[0x0][0x9b0] ;  /* 0x00013600ff0877ac */ /* 0x000ea40008000a00 */
[----:B--2---:R-:W-:-:S04]  /*0190*/  UISETP.NE.U32.AND UP0, UPT, UR8, URZ, UPT ;  /* 0x000000ff0800728c */ /* 0x004fc8000bf05070 */
[----:B------:R-:W-:-:S09]  /*01a0*/  UISETP.NE.AND.EX UP0, UPT, UR9, URZ, UPT, UP0 ;  /* 0x000000ff0900728c */ /* 0x000fd2000bf05300 */
[----:B------:R-:W-:Y:S05]  /*01b0*/  BRA.U UP0, `(.L_x_2) ;  /* 0x0000000100247547 */ /* 0x000fea000b800000 */
[----:B------:R-:W2:Y:S02]  /*01c0*/  LDCU.64 UR8, c[0x0][0x9a8] ;  /* 0x00013500ff0877ac */ /* 0x000ea40008000a00 */
[----:B--2---:R-:W-:-:S04]  /*01d0*/  UISETP.NE.U32.AND UP0, UPT, UR8, URZ, UPT ;  /* 0x000000ff0800728c */ /* 0x004fc8000bf05070 */
[----:B------:R-:W-:-:S09]  /*01e0*/  UISETP.NE.AND.EX UP0, UPT, UR9, URZ, UPT, UP0 ;  /* 0x000000ff0900728c */ /* 0x000fd2000bf05300 */
[----:B------:R-:W-:Y:S05]  /*01f0*/  BRA.U !UP0, `(.L_x_3) ;  /* 0x00000001080c7547 */ /* 0x000fea000b800000 */
[----:B-1----:R-:W1:Y:S02]  /*0200*/  LDC.64 R2, c[0x0][0x9a8] ;  /* 0x00026a00ff027b82 */ /* 0x002e640000000a00 */
[----:B-1----:R2:W5:Y:S01]  /*0210*/  LDG.E R33, desc[UR46][R2.64] ;  /* 0x0000002e02217981 */ /* 0x002562000c1e1900 */
[----:B------:R-:W-:Y:S05]  /*0220*/  BRA `(.L_x_2) ;  /* 0x0000000000087947 */ /* 0x000fea0003800000 */
.L_x_3:
[----:B------:R-:W2:Y:S02]  /*0230*/  LDCU UR5, c[0x0][0x9a0] ;  /* 0x00013400ff0577ac */ /* 0x000ea40008000800 */
[----:B--2---:R-:W-:Y:S02]  /*0240*/  MOV R33, UR5 ;  /* 0x0000000500217c02 */ /* 0x004fe40008000f00 */
.L_x_2:
[----:B------:R-:W-:Y:S01]  /*0250*/  IMAD.U32 R0, RZ, RZ, UR4 ;  /* 0x00000004ff007e24 */ /* 0x000fe2000f8e00ff */
[----:B------:R-:W-:Y:S04]  /*0260*/  BSSY.RECONVERGENT B0, `(.L_x_4) ;  /* 0x000000c000007945 */ /* 0x000fe80003800200 */
[C---:B------:R-:W-:Y:S02]  /*0270*/  ISETP.NE.OR P1, PT, R0.reuse, 0x1, !P6 ;  /* 0x000000010000780c */ /* 0x040fe40007725670 */
[----:B------:R-:W-:-:S11]  /*0280*/  ISETP.NE.OR P0, PT, R0, 0x3, !P6 ;  /* 0x000000030000780c */ /* 0x000fd60007705670 */
[----:B------:R-:W-:Y:S05]  /*0290*/  @P1 BRA `(.L_x_5) ;  /* 0x0000000000201947 */ /* 0x000fea0003800000 */
[----:B------:R-:W3:Y:S02]  /*02a0*/  LDCU.64 UR8, c[0x0][0x348] ;  /* 0x00006900ff0877ac */ /* 0x000ee40008000a00 */
[----:B---3--:R-:W-:Y:S02]  /*02b0*/  UIADD3 UR10, UP1, UPT, UR8, 0x80, URZ ;  /* 0x00000080080a7890 */ /* 0x008fe4000ff3e0ff */
[----:B------:R-:W-:Y:S02]  /*02c0*/  UIADD3 UR8, UP0, UPT, UR8, 0x180, URZ ;  /* 0x0000018008087890 */ /* 0x000fe4000ff1e0ff */
[----:B------:R-:W-:Y:S02]  /*02d0*/  UIADD3.X UR11, UPT, UPT, URZ, UR9, URZ, UP1, !UPT ;  /* 0x00000009ff0b7290 */ /* 0x000fe40008ffe4ff */
[----:B------:R-:W-:-:S07]  /*02e0*/  UIADD3.X UR9, UPT, UPT, URZ, UR9, URZ, UP0, !UPT ;  /* 0x00000009ff097290 */ /* 0x000fce00087fe4ff */
[----:B------:R3:W-:Y:S02]  /*02f0*/  UTMACCTL.PF [UR10] ;  /* 0x000000000a0079b9 */ /* 0x0007e40008040000 */
[----:B------:R3:W-:Y:S02]  /*0300*/  UTMACCTL.PF [UR8] ;  /* 0x00000000080079b9 */ /* 0x0007e40008040000 */
[----:B---3--:R-:W-:Y:S01]  /*0310*/  NOP ;  /* 0x0000000000007918 */ /* 0x008fe20000000000 */
.L_x_5:
[----:B------:R-:W-:Y:S05]  /*0320*/  BSYNC.RECONVERGENT B0 ;  /* 0x0000000000007941 */ /* 0x000fea0003800200 */
.L_x_4:
[----:B------:R-:W-:Y:S04]  /*0330*/  BSSY.RECONVERGENT B0, `(.L_x_6) ;  /* 0x000000a000007945 */ /* 0x000fe80003800200 */
        /* <DEDUP_REMOVED lines=9> */
.L_x_7:
[----:B------:R-:W-:Y:S05]  /*03d0*/  BSYNC.RECONVERGENT B0 ;  /* 0x0000000000007941 */ /* 0x000fea0003800200 */
.L_x_6:
[----:B------:R-:W3:Y:S01]  /*03e0*/  LDCU.64 UR8, c[0x0][0x988] ;  /* 0x00013100ff0877ac */ /* 0x000ee20008000a00 */
[----:B------:R-:W-:Y:S02]  /*03f0*/  UISETP.EQ.U32.AND UP1, UPT, UR6, URZ, UPT ;  /* 0x000000ff0600728c */ /* 0x000fe4000bf22070 */
[----:B------:R-:W-:Y:S02]  /*0400*/  UPLOP3.LUT UP6, UPT, UPT, UPT, UPT, 0x80, 0x8 ;  /* 0x000000000008789c */ /* 0x000fe40003fcf070 */
[----:B---3--:R-:W-:-:S04]  /*0410*/  UISETP.NE.U32.AND UP0, UPT, UR8, URZ, UPT ;  /* 0x000000ff0800728c */ /* 0x008fc8000bf05070 */
[----:B------:R-:W-:-:S04]  /*0420*/  UISETP.NE.AND.EX UP0, UPT, UR9, URZ, UPT, UP0 ;  /* 0x000000ff0900728c */ /* 0x000fc8000bf05300 */
[----:B------:R-:W-:-:S04]  /*0430*/  UISETP.EQ.OR.EX UP2, UPT, UR7, URZ, !UP0, UP1 ;  /* 0x000000ff0700728c */ /* 0x000fc8000c742710 */
[----:B------:R-:W-:-:S05]  /*0440*/  UP2UR UR50, UPR, URZ, 0x4 ;  /* 0x00000004ff327883 */ /* 0x000fca0008000000 */
[----:B------:R-:W-:Y:S07]  /*0450*/  BRA.U !UP2, `(.L_x_8) ;  /* 0x000000010a207547 */ /* 0x000fee000b800000 */
[----:B------:R-:W-:Y:S01]  /*0460*/  UISETP.NE.U32.AND UP2, UPT, UR6, URZ, UPT ;  /* 0x000000ff0600728c */ /* 0x000fe2000bf45070 */
[----:B-----5:R-:W-:Y:S01]  /*0470*/  FSETP.NEU.AND P0, PT, R35, RZ, PT ;  /* 0x000000ff2300720b */ /* 0x020fe20003f0d000 */
[----:B------:R-:W-:Y:S02]  /*0480*/  USEL UR5, URZ, 0xffffffff, UP0 ;  /* 0xffffffffff057887 */ /* 0x000fe40008000000 */
[----:B------:R-:W-:-:S10]  /*0490*/  UISETP.NE.AND.EX UP2, UPT, UR7, URZ, UPT, UP2 ;  /* 0x000000ff0700728c */ /* 0x000fd4000bf45320 */
[----:B------:R-:W-:Y:S01]  /*04a0*/  VOTEU.ANY UP1, P0 ;  /* 0x0000000000ff7886 */ /* 0x000fe20000020100 */
[----:B------:R-:W-:-:S04]  /*04b0*/  @!UP2 USEL UR5, URZ, 0xffffffff, UP1 ;  /* 0xffffffffff05a887 */ /* 0x000fc80008800000 */
[----:B------:R-:W-:-:S04]  /*04c0*/  ULOP3.LUT UR5, UR5, 0x1, URZ, 0xc0, !UPT ;  /* 0x0000000105057892 */ /* 0x000fc8000f8ec0ff */
[----:B------:R-:W-:-:S11]  /*04d0*/  UISETP.NE.U32.AND UP6, UPT, UR5, 0x1, UPT ;  /* 0x000000010500788c */ /* 0x000fd6000bfc5070 */
.L_x_8:
[----:B-12---:R-:W1:Y:S02]  /*04e0*/  SHFL.IDX PT, R2, R75, RZ, 0x1f ;  /* 0x00001fff4b027589 */ /* 0x006e6400000e0000 */
[----:B-1----:R-:W-:-:S13]  /*04f0*/  ISETP.NE.AND P0, PT, R2, RZ, PT ;  /* 0x000000ff0200720c */ /* 0x002fda0003f05270 */
[----:B------:R-:W-:Y:S05]  /*0500*/  @P0 BRA `(.L_x_9) ;  /* 0x0000000000840947 */ /* 0x000fea0003800000 */
[----:B------:R-:W-:Y:S01]  /*0510*/  ELECT P0, URZ, PT ;  /* 0x0000000000ff782f */ /* 0x000fe20003800000 */
[----:B------:R-:W-:-:S12]  /*0520*/  BSSY.RECONVERGENT B0, `(.L_x_9) ;  /* 0x000001f000007945 */ /* 0x000fd80003800200 */
[----:B------:R-:W-:Y:S05]  /*0530*/  @!P0 BRA `(.L_x_10) ;  /* 0x0000000000748947 */ /* 0x000fea0003800000 */
[----:B------:R-:W1:Y:S01]  /*0540*/  S2UR UR7, SR_CgaCtaId ;  /* 0x00000000000779c3 */ /* 0x000e620000008800 */
[----:B------:R-:W-:Y:S01]  /*0550*/  UMOV UR8, 0x400 ;  /* 0x0000040000087882 */ /* 0x000fe20000000000 */
[----:B------:R-:W-:Y:S01]  /*0560*/  UMOV UR6, 0x1 ;  /* 0x0000000100067882 */ /* 0x000fe20000000000 */
[----:B------:R-:W-:Y:S02]  /*0570*/  UMOV UR5, 0x2 ;  /* 0x0000000200057882 */ /* 0x000fe40000000000 */
[----:B------:R-:W-:-:S04]  /*0580*/  UIADD3 UR10, UPT, UPT, -UR5, 0x100000, URZ ;  /* 0x00100000050a7890 */ /* 0x000fc8000fffe1ff */
[----:B------:R-:W-:Y:S02]  /*0590*/  USHF.L.U32 UR11, UR10, 0xb, URZ ;  /* 0x0000000b0a0b7899 */ /* 0x000fe400080006ff */
[----:B------:R-:W-:Y:S02]  /*05a0*/  USHF.L.U32 UR10, UR10, 0x1, URZ ;  /* 0x000000010a0a7899 */ /* 0x000fe400080006ff */
[----:B-1----:R-:W-:Y:S02]  /*05b0*/  ULEA UR7, UR7, UR8, 0x18 ;  /* 0x0000000807077291 */ /* 0x002fe4000f8ec0ff */
[----:B------:R-:W-:-:S04]  /*05c0*/  UIADD3 UR8, UPT, UPT, -UR6, 0x100000, URZ ;  /* 0x0010000006087890 */ /* 0x000fc8000fffe1ff */
[----:B------:R-:W-:Y:S02]  /*05d0*/  USHF.L.U32 UR9, UR8, 0xb, URZ ;  /* 0x0000000b08097899 */ /* 0x000fe400080006ff */
[----:B------:R-:W-:Y:S01]  /*05e0*/  USHF.L.U32 UR8, UR8, 0x1, URZ ;  /* 0x0000000108087899 */ /* 0x000fe200080006ff */
[----:B------:R-:W1:Y:S11]  /*05f0*/  FENCE.VIEW.ASYNC.S ;  /* 0x00000000000073c6 */ /* 0x000e760000000000 */
[----:B-1----:R1:W2:Y:S01]  /*0600*/  SYNCS.EXCH.64 URZ, [UR7], UR8 ;  /* 0x0000000807ff75b2 */ /* 0x0022a20008000100 */
[----:B------:R1:W3:Y:S01]  /*0610*/  SYNCS.EXCH.64 URZ, [UR7+0x40], UR10 ;  /* 0x0000400a07ff75b2 */ /* 0x0002e20008000100 */
[----:B------:R1:W4:Y:S01]  /*0620*/  SYNCS.EXCH.64 URZ, [UR7+0x8], UR8 ;  /* 0x0000080807ff75b2 */ /* 0x0003220008000100 */
[----:B------:R1:W1:Y:S01]  /*0630*/  SYNCS.EXCH.64 URZ, [UR7+0x48], UR10 ;  /* 0x0000480a07ff75b2 */ /* 0x0002620008000100 */
        /* <DEDUP_REMOVED lines=12> */
[----:B------:R-:W-:Y:S01]  /*0700*/  NOP ;  /* 0x0000000000007918 */ /* 0x000fe20000000000 */
.L_x_10:
[----:B-1----:R-:W-:Y:S05]  /*0710*/  BSYNC.RECONVERGENT B0 ;  /* 0x0000000000007941 */ /* 0x002fea0003800200 */
.L_x_9:
[----:B------:R-:W1:Y:S01]  /*0720*/  SHFL.IDX PT, R2, R75, RZ, 0x1f ;  /* 0x00001fff4b027589 */ /* 0x000e6200000e0000 */
[----:B------:R-:W-:Y:S01]  /*0730*/  NOP ;  /* 0x0000000000007918 */ /* 0x000fe20000000000 */
[----:B-1----:R-:W-:-:S13]  /*0740*/  ISETP.NE.AND P0, PT, R2, 0x1, PT ;  /* 0x000000010200780c */ /* 0x002fda0003f05270 */
[----:B------:R-:W-:Y:S05]  /*0750*/  @P0 BRA `(.L_x_11) ;  /* 0x0000000000580947 */ /* 0x000fea0003800000 */
[----:B------:R-:W1:Y:S01]  /*0760*/  S2UR UR7, SR_CgaCtaId ;  /* 0x00000000000779c3 */ /* 0x000e620000008800 */
[----:B------:R-:W-:Y:S01]  /*0770*/  UMOV UR8, 0x400 ;  /* 0x0000040000087882 */ /* 0x000fe20000000000 */
[----:B------:R-:W-:Y:S01]  /*0780*/  UMOV UR6, 0x20 ;  /* 0x0000002000067882 */ /* 0x000fe20000000000 */
[----:B------:R-:W-:Y:S01]  /*0790*/  UMOV UR5, 0x80 ;  /* 0x0000008000057882 */ /* 0x000fe20000000000 */
[----:B------:R-:W-:Y:S01]  /*07a0*/  ELECT P0, URZ, PT ;  /* 0x0000000000ff782f */ /* 0x000fe20003800000 */
        /* <DEDUP_REMOVED lines=8> */
[----:B-1----:R1:W1:Y:S01]  /*0830*/  SYNCS.EXCH.64 URZ, [UR7+0x80], UR8 ;  /* 0x0000800807ff75b2 */ /* 0x0022620008000100 */
        /* <DEDUP_REMOVED lines=8> */
.L_x_11:
[----:B------:R-:W2:Y:S01]  /*08c0*/  SHFL.IDX PT, R2, R75, RZ, 0x1f ;  /* 0x00001fff4b027589 */ /* 0x000ea200000e0000 */
[----:B------:R-:W-:Y:S01]  /*08d0*/  NOP ;  /* 0x0000000000007918 */ /* 0x000fe20000000000 */
[----:B--2---:R-:W-:-:S13]  /*08e0*/  ISETP.NE.AND P0, PT, R2, 0x3, PT ;  /* 0x000000030200780c */ /* 0x004fda0003f05270 */
[----:B------:R-:W-:Y:S05]  /*08f0*/  @P0 BRA `(.L_x_12) ;  /* 0x0000000000300947 */ /* 0x000fea0003800000 */
[----:B------:R-:W2:Y:S01]  /*0900*/  S2UR UR6, SR_CgaCtaId ;  /* 0x00000000000679c3 */ /* 0x000ea20000008800 */
[----:B-1----:R-:W-:Y:S01]  /*0910*/  UMOV UR7, 0x400 ;  /* 0x0000040000077882 */ /* 0x002fe20000000000 */
[----:B------:R-:W-:Y:S01]  /*0920*/  UMOV UR5, 0x20 ;  /* 0x0000002000057882 */ /* 0x000fe20000000000 */
[----:B------:R-:W-:Y:S01]  /*0930*/  ELECT P0, URZ, PT ;  /* 0x0000000000ff782f */ /* 0x000fe20003800000 */
[----:B------:R-:W-:-:S04]  /*0940*/  UIADD3 UR8, UPT, UPT, -UR5, 0x100000, URZ ;  /* 0x0010000005087890 */ /* 0x000fc8000fffe1ff */
[----:B------:R-:W-:Y:S02]  /*0950*/  USHF.L.U32 UR9, UR8, 0xb, URZ ;  /* 0x0000000b08097899 */ /* 0x000fe400080006ff */
[----:B------:R-:W-:Y:S02]  /*0960*/  USHF.L.U32 UR8, UR8, 0x1, URZ ;  /* 0x0000000108087899 */ /* 0x000fe400080006ff */
[----:B--2---:R-:W-:Y:S01]  /*0970*/  ULEA UR6, UR6, UR7, 0x18 ;  /* 0x0000000706067291 */ /* 0x004fe2000f8ec0ff */
[----:B------:R-:W1:Y:S11]  /*0980*/  FENCE.VIEW.ASYNC.S ;  /* 0x00000000000073c6 */ /* 0x000e760000000000 */
[----:B-1----:R2:W1:Y:S01]  /*0990*/  SYNCS.EXCH.64 URZ, [UR6+0xc0], UR8 ;  /* 0x0000c00806ff75b2 */ /* 0x0024620008000100 */
[----:B------:R2:W1:Y:S02]  /*09a0*/  SYNCS.EXCH.64 URZ, [UR6+0xc8], UR8 ;  /* 0x0000c80806ff75b2 */ /* 0x0004640008000100 */
[----:B--2---:R-:W-:Y:S01]  /*09b0*/  NOP ;  /* 0x0000000000007918 */ /* 0x004fe20000000000 */
.L_x_12:
[----:B------:R-:W2:Y:S01]  /*09c0*/  SHFL.IDX PT, R2, R75, RZ, 0x1f ;  /* 0x00001fff4b027589 */ /* 0x000ea200000e0000 */
[----:B------:R-:W-:Y:S01]  /*09d0*/  NOP ;  /* 0x0000000000007918 */ /* 0x000fe20000000000 */
[----:B--2---:R-:W-:-:S13]  /*09e0*/  ISETP.NE.AND P0, PT, R2, 0x4, PT ;  /* 0x000000040200780c */ /* 0x004fda0003f05270 */
[----:B------:R-:W-:Y:S05]  /*09f0*/  @P0 BRA `(.L_x_13) ;  /* 0x0000000000440947 */ /* 0x000fea0003800000 */
[----:B------:R-:W2:Y:S01]  /*0a00*/  S2UR UR6, SR_CgaCtaId ;  /* 0x00000000000679c3 */ /* 0x000ea20000008800 */
[----:B-1----:R-:W-:Y:S01]  /*0a10*/  UMOV UR8, 0x1e0 ;  /* 0x000001e000087882 */ /* 0x002fe20000000000 */
[----:B------:R-:W-:Y:S01]  /*0a20*/  UMOV UR7, 0x400 ;  /* 0x0000040000077882 */ /* 0x000fe20000000000 */
[----:B------:R-:W-:Y:S01]  /*0a30*/  USEL UR8, UR8, 0x1a0, UP6 ;  /* 0x000001a008087887 */ /* 0x000fe2000b000000 */
[----:B------:R-:W-:Y:S01]  /*0a40*/  UMOV UR5, 0x1 ;  /* 0x0000000100057882 */ /* 0x000fe20000000000 */
[----:B------:R-:W-:Y:S01]  /*0a50*/  ELECT P0, URZ, PT ;  /* 0x0000000000ff782f */ /* 0x000fe20003800000 */
[----:B------:R-:W-:-:S04]  /*0a60*/  UIADD3 UR10, UPT, UPT, -UR5, 0x100000, URZ ;  /* 0x00100000050a7890 */ /* 0x000fc8000fffe1ff */
[----:B------:R-:W-:Y:S02]  /*0a70*/  USHF.L.U32 UR11, UR10, 0xb, URZ ;  /* 0x0000000b0a0b7899 */ /* 0x000fe400080006ff */
[----:B------:R-:W-:Y:S02]  /*0a80*/  USHF.L.U32 UR10, UR10, 0x1, URZ ;  /* 0x000000010a0a7899 */ /* 0x000fe400080006ff */
        /* <DEDUP_REMOVED lines=8> */
.L_x_13:
[----:B------:R-:W2:Y:S01]  /*0b10*/  SHFL.IDX PT, R2, R75, RZ, 0x1f ;  /* 0x00001fff4b027589 */ /* 0x000ea200000e0000 */
[----:B------:R-:W1:Y:S01]  /*0b20*/  S2UR UR49, SR_CgaCtaId ;  /* 0x00000000003179c3 */ /* 0x000e620000008800 */
[----:B------:R-:W-:Y:S01]  /*0b30*/  NOP ;  /* 0x0000000000007918 */ /* 0x000fe20000000000 */
[----:B--2---:R-:W-:-:S13]  /*0b40*/  ISETP.NE.AND P0, PT, R2, 0x5, PT ;  /* 0x000000050200780c */ /* 0x004fda0003f05270 */
[----:B-1----:R-:W-:Y:S05]  /*0b50*/  @P0 BRA `(.L_x_14) ;  /* 0x0000000000440947 */ /* 0x002fea0003800000 */
[----:B------:R-:W-:Y:S01]  /*0b60*/  UMOV UR7, 0x400 ;  /* 0x0000040000077882 */ /* 0x000fe20000000000 */
[----:B------:R-:W-:Y:S01]  /*0b70*/  UMOV UR6, 0x1 ;  /* 0x0000000100067882 */ /* 0x000fe20000000000 */
[----:B------:R-:W-:Y:S01]  /*0b80*/  UMOV UR5, 0x80 ;  /* 0x0000008000057882 */ /* 0x000fe20000000000 */
[----:B------:R-:W-:Y:S02]  /*0b90*/  ULEA UR7, UR49, UR7, 0x18 ;  /* 0x0000000731077291 */ /* 0x000fe4000f8ec0ff */
[----:B------:R-:W-:-:S04]  /*0ba0*/  UIADD3 UR8, UPT, UPT, -UR6, 0x100000, URZ ;  /* 0x0010000006087890 */ /* 0x000fc8000fffe1ff */
[----:B------:R-:W-:Y:S02]  /*0bb0*/  USHF.L.U32 UR9, UR8, 0xb, URZ ;  /* 0x0000000b08097899 */ /* 0x000fe400080006ff */
[----:B------:R-:W-:Y:S02]  /*0bc0*/  USHF.L.U32 UR8, UR8, 0x1, URZ ;  /* 0x0000000108087899 */ /* 0x000fe400080006ff */
[----:B------:R-:W-:-:S04]  /*0bd0*/  UIADD3 UR10, UPT, UPT, -UR5, 0x100000, URZ ;  /* 0x00100000050a7890 */ /* 0x000fc8000fffe1ff */
[----:B------:R-:W-:Y:S02]  /*0be0*/  USHF.L.U32 UR11, UR10, 0xb, URZ ;  /* 0x0000000b0a0b7899 */ /* 0x000fe400080006ff */
[----:B------:R-:W-:Y:S01]  /*0bf0*/  USHF.L.U32 UR10, UR10, 0x1, URZ ;  /* 0x000000010a0a7899 */ /* 0x000fe200080006ff */
[----:B------:R-:W-:Y:S01]  /*0c00*/  ELECT P0, URZ, PT ;  /* 0x0000000000ff782f */ /* 0x000fe20003800000 */
[----:B------:R-:W1:Y:S02]  /*0c10*/  FENCE.VIEW.ASYNC.S ;  /* 0x00000000000073c6 */ /* 0x000e640000000000 */
[----:B-1----:R1:W2:Y:S08]  /*0c20*/  SYNCS.EXCH.64 URZ, [UR7+0xe0], UR8 ;  /* 0x0000e00807ff75b2 */ /* 0x0022b00008000100 */
[----:B------:R1:W1:Y:S01]  /*0c30*/  SYNCS.EXCH.64 URZ, [UR7+0xf0], UR10 ;  /* 0x0000f00a07ff75b2 */ /* 0x0002620008000100 */
[----:B------:R1:W1:Y:S01]  /*0c40*/  SYNCS.EXCH.64 URZ, [UR7+0xe8], UR8 ;  /* 0x0000e80807ff75b2 */ /* 0x0002620008000100 */
[----:B------:R1:W1:Y:S01]  /*0c50*/  SYNCS.EXCH.64 URZ, [UR7+0xf8], UR10 ;  /* 0x0000f80a07ff75b2 */ /* 0x0002620008000100 */
[----:B------:R-:W-:Y:S01]  /*0c60*/  NOP ;  /* 0x0000000000007918 */ /* 0x000fe20000000000 */
.L_x_14:
[----:B------:R-:W3:Y:S01]  /*0c70*/  LDCU UR5, c[0x0][0x36c] ;  /* 0x00006d80ff0577ac */ /* 0x000ee20008000800 */
[----:B------:R-:W-:Y:S01]  /*0c80*/  ISETP.NE.OR P6, PT, R0, 0x2, !P6 ;  /* 0x000000020000780c */ /* 0x000fe200077c5670 */
[----:B------:R-:W-:Y:S01]  /*0c90*/  NOP ;  /* 0x0000000000007918 */ /* 0x000fe20000000000 */
[----:B------:R-:W-:Y:S01]  /*0ca0*/  LOP3.LUT R8, R74, 0x1f, RZ, 0xc0, !PT ;  /* 0x0000001f4a087812 */ /* 0x000fe200078ec0ff */
[----:B------:R-:W-:Y:S02]  /*0cb0*/  UISETP.NE.AND UP5, UPT, UR4, 0x2, UPT ;  /* 0x000000020400788c */ /* 0x000fe4000bfa5270 */
[----:B------:R-:W-:Y:S02]  /*0cc0*/  UISETP.NE.AND UP4, UPT, UR4, URZ, UPT ;  /* 0x000000ff0400728c */ /* 0x000fe4000bf85270 */
[----:B---3--:R-:W-:-:S09]  /*0cd0*/  UISETP.EQ.U32.AND UP1, UPT, UR5, 0x1, UPT ;  /* 0x000000010500788c */ /* 0x008fd2000bf22070 */
[----:B------:R-:W-:Y:S05]  /*0ce0*/  BRA.U !UP1, `(.L_x_15) ;  /* 0x0000000109087547 */ /* 0x000fea000b800000 */
[----:B-12-4-:R-:W-:Y:S01]  /*0cf0*/  UCGABAR_ARV ;  /* 0x00000000000079c7 */ /* 0x016fe20008000000 */
[----:B------:R-:W-:Y:S05]  /*0d00*/  BRA `(.L_x_16) ;  /* 0x0000000000047947 */ /* 0x000fea0003800000 */
.L_x_15:
[----:B-12-4-:R-:W-:Y:S01]  /*0d10*/  NOP ;  /* 0x0000000000007918 */ /* 0x016fe20000000000 */
.L_x_16:
[----:B------:R-:W1:Y:S01]  /*0d20*/  S2R R16, SR_CTAID.Y ;  /* 0x0000000000107919 */ /* 0x000e620000002600 */
[----:B------:R-:W2:Y:S01]  /*0d30*/  S2UR UR6, SR_CTAID.X ;  /* 0x00000000000679c3 */ /* 0x000ea20000002500 */
[----:B------:R-:W-:-:S05]  /*0d40*/  CS2R.32 R64, SR_CgaSize ;  /* 0x0000000000407805 */ /* 0x000fca0000008a00 */
[----:B------:R-:W-:-:S05]  /*0d50*/  IMAD R64, R64, -0xa0, RZ ;  /* 0xffffff6040407824 */ /* 0x000fca00078e02ff */
[----:B------:R-:W-:-:S14]  /*0d60*/  R2UR UR7, R64 ;  /* 0x00000000400772ca */ /* 0x000fdc00000e0000 */
[----:B------:R-:W3:Y:S01]  /*0d70*/  LDCU UR7, c[0x0][UR7+0x2b0] ;  /* 0x00005600070777ac */ /* 0x000ee20008000800 */
[----:B------:R-:W-:-:S05]  /*0d80*/  CS2R.32 R64, SR_CgaSize ;  /* 0x0000000000407805 */ /* 0x000fca0000008a00 */
[----:B------:R-:W-:-:S05]  /*0d90*/  IMAD R64, R64, -0xa0, RZ ;  /* 0xffffff6040407824 */ /* 0x000fca00078e02ff */
[----:B------:R-:W-:-:S14]  /*0da0*/  R2UR UR5, R64 ;  /* 0x00000000400572ca */ /* 0x000fdc00000e0000 */
[----:B------:R-:W4:Y:S01]  /*0db0*/  LDCU UR5, c[0x0][UR5+0x2b4] ;  /* 0x00005680050577ac */ /* 0x000f220008000800 */
[----:B------:R-:W4:Y:S01]  /*0dc0*/  LDC R11, c[0x0][0xc24] ;  /* 0x00030900ff0b7b82 */ /* 0x000f220000000800 */
[----:B------:R-:W-:Y:S02]  /*0dd0*/  USHF.L.U32 UR52, UR49, 0xb, URZ ;  /* 0x0000000b31347899 */ /* 0x000fe400080006ff */
[----:B------:R-:W-:Y:S02]  /*0de0*/  USHF.L.U32 UR32, UR49, 0x5, URZ ;  /* 0x0000000531207899 */ /* 0x000fe400080006ff */
[----:B------:R-:W-:Y:S02]  /*0df0*/  ULOP3.LUT UR52, UR52, 0x800, URZ, 0xc0, !UPT ;  /* 0x0000080034347892 */ /* 0x000fe4000f8ec0ff */
[----:B------:R-:W-:Y:S01]  /*0e00*/  ULOP3.LUT UR32, UR32, 0x20, URZ, 0xc0, !UPT ;  /* 0x0000002020207892 */ /* 0x000fe2000f8ec0ff */
[----:B------:R-:W-:-:S05]  /*0e10*/  CS2R.32 R5, SR_CgaSize ;  /* 0x0000000000057805 */ /* 0x000fca0000008a00 */
[----:B------:R-:W-:-:S06]  /*0e20*/  IMAD R5, R5, -0xa0, RZ ;  /* 0xffffff6005057824 */ /* 0x000fcc00078e02ff */
[----:B------:R-:W4:Y:S01]  /*0e30*/  LDC R5, c[0x0][R5+0x2a0] ;  /* 0x0000a80005057b82 */ /* 0x000f220000000800 */
[----:B------:R-:W-:Y:S01]  /*0e40*/  UISETP.NE.AND UP2, UPT, UR4, 0x2, UPT ;  /* 0x000000020400788c */ /* 0x000fe2000bf45270 */
[----:B--2---:R-:W-:Y:S02]  /*0e50*/  I2FP.F32.U32 R64, UR6 ;  /* 0x0000000600407c45 */ /* 0x004fe40008201000 */
[----:B------:R-:W-:-:S05]  /*0e60*/  CS2R.32 R58, SR_CgaSize ;  /* 0x00000000003a7805 */ /* 0x000fca0000008a00 */
[----:B------:R-:W-:-:S06]  /*0e70*/  IMAD R58, R58, -0xa0, RZ ;  /* 0xffffff603a3a7824 */ /* 0x000fcc00078e02ff */
[----:B------:R-:W2:Y:S01]  /*0e80*/  LDC R58, c[0x0][R58+0x2a4] ;  /* 0x0000a9003a3a7b82 */ /* 0x000ea20000000800 */
[----:B------:R-:W-:Y:S01]  /*0e90*/  MOV R19, UR6 ;  /* 0x0000000600137c02 */ /* 0x000fe20008000f00 */
[----:B---3--:R-:W-:Y:S01]  /*0ea0*/  FMUL R64, R64, UR7 ;  /* 0x0000000740407c20 */ /* 0x008fe20008400000 */
[----:B-1----:R-:W-:-:S05]  /*0eb0*/  I2FP.F32.U32 R0, R16 ;  /* 0x0000001000007245 */ /* 0x002fca0000201000 */
[----:B------:R-:W1:Y:S01]  /*0ec0*/  S2UR UR48, SR_CTAID.Z ;  /* 0x00000000003079c3 */ /* 0x000e620000002700 */
[----:B----4-:R-:W-:Y:S01]  /*0ed0*/  ISETP.GE.AND P0, PT, R11, 0x1, PT ;  /* 0x000000010b00780c */ /* 0x010fe20003f06270 */
[----:B------:R-:W3:Y:S01]  /*0ee0*/  F2I.U32.TRUNC.NTZ R64, R64 ;  /* 0x0000004000407305 */ /* 0x000ee2000020f000 */
[----:B------:R-:W-:Y:S01]  /*0ef0*/  FMUL R0, R0, UR5 ;  /* 0x0000000500007c20 */ /* 0x000fe20008400000 */
[----:B------:R-:W4:Y:S04]  /*0f00*/  LDCU UR5, c[0x0][0xc30] ;  /* 0x00018600ff0577ac */ /* 0x000f280008000800 */
[----:B------:R-:W1:Y:S02]  /*0f10*/  LDC R26, c[0x0][0xc24] ;  /* 0x00030900ff1a7b82 */ /* 0x000e640000000800 */
[----:B------:R-:W4:Y:S01]  /*0f20*/  F2I.U32.TRUNC.NTZ R3, R0 ;  /* 0x0000000000037305 */ /* 0x000f22000020f000 */
[----:B---3--:R-:W-:-:S05]  /*0f30*/  IADD3 R64, PT, PT, -R64, RZ, RZ ;  /* 0x000000ff40407210 */ /* 0x008fca0007ffe1ff */
[----:B------:R-:W-:Y:S01]  /*0f40*/  IMAD R64, R5, R64, UR6 ;  /* 0x0000000605407e24 */ /* 0x000fe2000f8e0240 */
[----:B----4-:R-:W-:Y:S02]  /*0f50*/  IADD3 R3, PT, PT, -R3, RZ, RZ ;  /* 0x000000ff03037210 */ /* 0x010fe40007ffe1ff */
[----:B------:R-:W-:-:S03]  /*0f60*/  PRMT R0, RZ, 0x7610, R0 ;  /* 0x00007610ff007816 */ /* 0x000fc60000000000 */
[----:B--2---:R-:W-:Y:S01]  /*0f70*/  IMAD R58, R58, R3, R16 ;  /* 0x000000033a3a7224 */ /* 0x004fe200078e0210 */
[----:B------:R-:W-:Y:S06]  /*0f80*/  BRA.U UP4, `(.L_x_17) ;  /* 0x0000000104207547 */ /* 0x000fec000b800000 */
[C---:B------:R-:W-:Y:S02]  /*0f90*/  ISETP.NE.AND P3, PT, R58.reuse, RZ, PT ;  /* 0x000000ff3a00720c */ /* 0x040fe40003f65270 */
[----:B------:R-:W-:Y:S02]  /*0fa0*/  ISETP.NE.AND P1, PT, R58, RZ, PT ;  /* 0x000000ff3a00720c */ /* 0x000fe40003f25270 */
[C---:B------:R-:W-:Y:S02]  /*0fb0*/  ISETP.NE.AND P2, PT, R64.reuse, 0x1, PT ;  /* 0x000000014000780c */ /* 0x040fe40003f45270 */
[----:B------:R-:W-:Y:S02]  /*0fc0*/  SEL R0, RZ, 0x2, P3 ;  /* 0x00000002ff007807 */ /* 0x000fe40001800000 */
[----:B------:R-:W-:Y:S02]  /*0fd0*/  ISETP.EQ.OR P1, PT, R64, RZ, !P1 ;  /* 0x000000ff4000720c */ /* 0x000fe40004f22670 */
[----:B------:R-:W-:-:S02]  /*0fe0*/  SEL R0, R0, 0x2, P2 ;  /* 0x0000000200007807 */ /* 0x000fc40001000000 */
[----:B------:R-:W-:-:S05]  /*0ff0*/  SEL R3, RZ, 0x1, !P1 ;  /* 0x00000001ff037807 */ /* 0x000fca0004800000 */
[----:B------:R-:W-:Y:S02]  /*1000*/  IMAD.IADD R0, R3, 0x1, R0 ;  /* 0x0000000103007824 */ /* 0x000fe400078e0200 */
.L_x_17:
[----:B------:R-:W-:Y:S05]  /*1010*/  @!P0 BRA `(.L_x_18) ;  /* 0x0000000000b88947 */ /* 0x000fea0003800000 */
[----:B------:R-:W2:Y:S01]  /*1020*/  LDC.64 R4, c[0x0][0xc18] ;  /* 0x00030600ff047b82 */ /* 0x000ea20000000a00 */
[----:B------:R-:W-:-:S07]  /*1030*/  ISETP.NE.AND P0, PT, R11, 0x1, PT ;  /* 0x000000010b00780c */ /* 0x000fce0003f05270 */
[----:B------:R-:W3:Y:S08]  /*1040*/  LDC R10, c[0x0][0xc0c] ;  /* 0x00030300ff0a7b82 */ /* 0x000ef00000000800 */
[----:B------:R-:W4:Y:S08]  /*1050*/  LDC R13, c[0x0][0x370] ;  /* 0x0000dc00ff0d7b82 */ /* 0x000f300000000800 */
[----:B------:R-:W1:Y:S01]  /*1060*/  LDC R12, c[0x0][0x374] ;  /* 0x0000dd00ff0c7b82 */ /* 0x000e620000000800 */
[----:B--2---:R-:W-:-:S07]  /*1070*/  ISETP.NE.AND P1, PT, R4, 0x1, PT ;  /* 0x000000010400780c */ /* 0x004fce0003f25270 */
[----:B------:R-:W4:Y:S01]  /*1080*/  LDC.64 R6, c[0x0][0xc10] ;  /* 0x00030400ff067b82 */ /* 0x000f220000000a00 */
[----:B---3--:R-:W-:-:S07]  /*1090*/  ISETP.NE.AND P2, PT, R10, 0x1, PT ;  /* 0x000000010a00780c */ /* 0x008fce0003f45270 */
[----:B------:R-:W2:Y:S08]  /*10a0*/  LDC R9, c[0x0][0xc20] ;  /* 0x00030800ff097b82 */ /* 0x000eb00000000800 */
[----:B------:R-:W3:Y:S01]  /*10b0*/  LDC.64 R2, c[0x0][0xc28] ;  /* 0x00030a00ff027b82 */ /* 0x000ee20000000a00 */
[----:B-1----:R-:W-:-:S04]  /*10c0*/  IMAD.HI.U32 R14, R12, R5, RZ ;  /* 0x000000050c0e7227 */ /* 0x002fc800078e00ff */
[----:B----4-:R-:W-:-:S04]  /*10d0*/  IMAD.HI.U32 R18, R13, R6, RZ ;  /* 0x000000060d127227 */ /* 0x010fc800078e00ff */
[----:B------:R-:W-:Y:S01]  /*10e0*/  IMAD.HI.U32 R20, R19, R6, RZ ;  /* 0x0000000613147227 */ /* 0x000fe200078e00ff */
[----:B------:R-:W-:Y:S02]  /*10f0*/  @P2 SHF.R.U32.HI R13, RZ, R7, R18 ;  /* 0x00000007ff0d2219 */ /* 0x000fe40000011612 */
[----:B--2---:R-:W-:Y:S01]  /*1100*/  @P1 SHF.R.U32.HI R12, RZ, R9, R14 ;  /* 0x00000009ff0c1219 */ /* 0x004fe2000001160e */
[----:B------:R-:W-:Y:S01]  /*1110*/  IMAD.HI.U32 R18, R16, R5, RZ ;  /* 0x0000000510127227 */ /* 0x000fe200078e00ff */
[----:B------:R-:W-:-:S04]  /*1120*/  SHF.R.U32.HI R20, RZ, R7, R20 ;  /* 0x00000007ff147219 */ /* 0x000fc80000011614 */
[----:B------:R-:W-:Y:S01]  /*1130*/  SHF.R.U32.HI R9, RZ, R9, R18 ;  /* 0x00000009ff097219 */ /* 0x000fe20000011612 */
[----:B---3--:R-:W-:Y:S01]  /*1140*/  IMAD.HI.U32 R14, R12, R2, RZ ;  /* 0x000000020c0e7227 */ /* 0x008fe200078e00ff */
[----:B------:R-:W-:Y:S02]  /*1150*/  SEL R5, R19, R20, !P2 ;  /* 0x0000001413057207 */ /* 0x000fe40005000000 */
[----:B------:R-:W-:Y:S01]  /*1160*/  SEL R9, R16, R9, !P1 ;  /* 0x0000000910097207 */ /* 0x000fe20004800000 */
[----:B------:R-:W-:Y:S01]  /*1170*/  IMAD.HI.U32 R6, R13, R2, RZ ;  /* 0x000000020d067227 */ /* 0x000fe200078e00ff */
[-C--:B------:R-:W-:Y:S02]  /*1180*/  @P0 SHF.R.U32.HI R12, RZ, R3.reuse, R14 ;  /* 0x00000003ff0c0219 */ /* 0x080fe4000001160e */
[----:B------:R-:W-:Y:S02]  /*1190*/  IADD3 R7, PT, PT, -R9, RZ, RZ ;  /* 0x000000ff09077210 */ /* 0x000fe40007ffe1ff */
[----:B------:R-:W-:Y:S01]  /*11a0*/  @P0 SHF.R.U32.HI R13, RZ, R3, R6 ;  /* 0x00000003ff0d0219 */ /* 0x000fe20000011606 */
[----:B------:R-:W-:-:S02]  /*11b0*/  IMAD R12, R12, R11, RZ ;  /* 0x0000000b0c0c7224 */ /* 0x000fc400078e02ff */
[----:B------:R-:W-:Y:S02]  /*11c0*/  IMAD R7, R4, R7, R16 ;  /* 0x0000000704077224 */ /* 0x000fe400078e0210 */
[----:B------:R-:W-:Y:S01]  /*11d0*/  IMAD R6, R13, R11, RZ ;  /* 0x0000000b0d067224 */ /* 0x000fe200078e02ff */
[----:B------:R-:W-:-:S04]  /*11e0*/  ISETP.GE.AND P1, PT, R9, R12, PT ;  /* 0x0000000c0900720c */ /* 0x000fc80003f26270 */
[----:B------:R-:W-:Y:S01]  /*11f0*/  ISETP.GE.OR P1, PT, R5, R6, P1 ;  /* 0x000000060500720c */ /* 0x000fe20000f26670 */
[----:B------:R-:W-:-:S05]  /*1200*/  IMAD.HI.U32 R6, R9, R2, RZ ;  /* 0x0000000209067227 */ /* 0x000fca00078e00ff */
[----:B------:R-:W-:-:S04]  /*1210*/  SHF.R.U32.HI R6, RZ, R3, R6 ;  /* 0x00000003ff067219 */ /* 0x000fc80000011606 */
[----:B------:R-:W-:-:S03]  /*1220*/  SEL R6, R9, R6, !P0 ;  /* 0x0000000609067207 */ /* 0x000fc60004000000 */
[----:B------:R-:W-:Y:S01]  /*1230*/  @!P1 IMAD.HI.U32 R12, R5, R2, RZ ;  /* 0x00000002050c9227 */ /* 0x000fe200078e00ff */
[----:B------:R-:W-:-:S04]  /*1240*/  IADD3 R2, PT, PT, -R6, RZ, RZ ;  /* 0x000000ff06027210 */ /* 0x000fc80007ffe1ff */
[----:B------:R-:W-:Y:S01]  /*1250*/  @!P1 SHF.R.U32.HI R12, RZ, R3, R12 ;  /* 0x00000003ff0c9219 */ /* 0x000fe2000001160c */
[----:B------:R-:W-:-:S03]  /*1260*/  IMAD R2, R11, R2, R9 ;  /* 0x000000020b027224 */ /* 0x000fc600078e0209 */
[----:B------:R-:W-:-:S05]  /*1270*/  @!P1 SEL R3, R5, R12, !P0 ;  /* 0x0000000c05039207 */ /* 0x000fca0004000000 */
[--C-:B------:R-:W-:Y:S02]  /*1280*/  @!P1 IMAD.IADD R6, R6, 0x1, -R3.reuse ;  /* 0x0000000106069824 */ /* 0x100fe400078e0a03 */
[----:B------:R-:W-:Y:S01]  /*1290*/  @!P1 IMAD R3, R2, R13, R3 ;  /* 0x0000000d02039224 */ /* 0x000fe200078e0203 */
[----:B------:R-:W-:Y:S01]  /*12a0*/  IADD3 R2, PT, PT, -R5, RZ, RZ ;  /* 0x000000ff05027210 */ /* 0x000fe20007ffe1ff */
[----:B------:R-:W-:Y:S02]  /*12b0*/  @!P1 IMAD R9, R6, R11, R5 ;  /* 0x0000000b06099224 */ /* 0x000fe400078e0205 */
[----:B------:R-:W-:Y:S02]  /*12c0*/  @!P1 IMAD.MOV.U32 R5, RZ, RZ, R3 ;  /* 0x000000ffff059224 */ /* 0x000fe400078e0003 */
[----:B------:R-:W-:Y:S02]  /*12d0*/  IMAD R2, R10, R2, R19 ;  /* 0x000000020a027224 */ /* 0x000fe400078e0213 */
[----:B------:R-:W-:-:S02]  /*12e0*/  IMAD R16, R9, R4, R7 ;  /* 0x0000000409107224 */ /* 0x000fc400078e0207 */
[----:B------:R-:W-:Y:S02]  /*12f0*/  IMAD R19, R5, R10, R2 ;  /* 0x0000000a05137224 */ /* 0x000fe400078e0202 */
.L_x_18:
[----:B------:R-:W-:-:S09]  /*1300*/  UISETP.NE.AND UP3, UPT, UR5, 0x1, UPT ;  /* 0x000000010500788c */ /* 0x000fd2000bf65270 */
[----:B------:R-:W-:Y:S05]  /*1310*/  BRA.U UP3, `(.L_x_19) ;  /* 0x0000000103407547 */ /* 0x000fea000b800000 */
[----:B------:R-:W2:Y:S08]  /*1320*/  LDC.64 R4, c[0x0][0xc10] ;  /* 0x00030400ff047b82 */ /* 0x000eb00000000a00 */
[----:B------:R-:W3:Y:S08]  /*1330*/  LDC.64 R2, c[0x0][0xc18] ;  /* 0x00030600ff027b82 */ /* 0x000ef00000000a00 */
[----:B------:R-:W4:Y:S08]  /*1340*/  LDC R6, c[0x0][0xc20] ;  /* 0x00030800ff067b82 */ /* 0x000f300000000800 */
[----:B------:R-:W1:Y:S01]  /*1350*/  LDC R10, c[0x0][0xc0c] ;  /* 0x00030300ff0a7b82 */ /* 0x000e620000000800 */
[----:B--2---:R-:W-:-:S05]  /*1360*/  IMAD.HI.U32 R4, R19, R4, RZ ;  /* 0x0000000413047227 */ /* 0x004fca00078e00ff */
[----:B------:R-:W-:Y:S01]  /*1370*/  SHF.R.U32.HI R4, RZ, R5, R4 ;  /* 0x00000005ff047219 */ /* 0x000fe20000011604 */
[----:B---3--:R-:W-:Y:S01]  /*1380*/  IMAD.HI.U32 R3, R16, R3, RZ ;  /* 0x0000000310037227 */ /* 0x008fe200078e00ff */
[----:B------:R-:W-:-:S04]  /*1390*/  ISETP.NE.AND P0, PT, R2, 0x1, PT ;  /* 0x000000010200780c */ /* 0x000fc80003f05270 */
[----:B----4-:R-:W-:-:S04]  /*13a0*/  SHF.R.U32.HI R3, RZ, R6, R3 ;  /* 0x00000006ff037219 */ /* 0x010fc80000011603 */
[----:B------:R-:W-:Y:S02]  /*13b0*/  SEL R3, R16, R3, !P0 ;  /* 0x0000000310037207 */ /* 0x000fe40004000000 */
[----:B-1----:R-:W-:-:S04]  /*13c0*/  ISETP.NE.AND P1, PT, R10, 0x1, PT ;  /* 0x000000010a00780c */ /* 0x002fc80003f25270 */
[----:B------:R-:W-:-:S05]  /*13d0*/  SEL R4, R19, R4, !P1 ;  /* 0x0000000413047207 */ /* 0x000fca0004800000 */
[----:B------:R-:W-:Y:S02]  /*13e0*/  IMAD.IADD R5, R3, 0x1, -R4 ;  /* 0x0000000103057824 */ /* 0x000fe400078e0a04 */
[----:B------:R-:W-:Y:S02]  /*13f0*/  IMAD.IADD R3, R4, 0x1, -R3 ;  /* 0x0000000104037824 */ /* 0x000fe400078e0a03 */
[----:B------:R-:W-:Y:S02]  /*1400*/  IMAD R19, R5, R10, R19 ;  /* 0x0000000a05137224 */ /* 0x000fe400078e0213 */
[----:B------:R-:W-:Y:S02]  /*1410*/  IMAD R16, R3, R2, R16 ;  /* 0x0000000203107224 */ /* 0x000fe400078e0210 */
.L_x_19:
[----:B------:R-:W-:Y:S05]  /*1420*/  BRA.U !UP1, `(.L_x_20) ;  /* 0x00000001090c7547 */ /* 0x000fea000b800000 */
[----:B------:R-:W-:Y:S01]  /*1430*/  UCGABAR_WAIT ;  /* 0x0000000000007dc7 */ /* 0x000fe20008000000 */
[----:B------:R-:W-:Y:S01]  /*1440*/  CCTL.IVALL ;  /* 0x00000000ff00798f */ /* 0x000fe20002000000 */
[----:B------:R-:W-:Y:S05]  /*1450*/  BRA `(.L_x_21) ;  /* 0x0000000000047947 */ /* 0x000fea0003800000 */
.L_x_20:
[----:B------:R-:W-:Y:S06]  /*1460*/  BAR.SYNC.DEFER_BLOCKING 0x0 ;  /* 0x0000000000007b1d */ /* 0x000fec0000010000 */
.L_x_21:
[----:B------:R-:W-:Y:S05]  /*1470*/  BRA.U UP2, `(.L_x_22) ;  /* 0x0000001d02d07547 */ /* 0x000fea000b800000 */
[----:B------:R-:W2:Y:S01]  /*1480*/  LDCU UR58, c[0x0][0x394] ;  /* 0x00007280ff3a77ac */ /* 0x000ea20008000800 */
[----:B------:R-:W3:Y:S01]  /*1490*/  LDC R2, c[0x0][0x5d8] ;  /* 0x00017600ff027b82 */ /* 0x000ee20000000800 */
[----:B------:R-:W-:Y:S01]  /*14a0*/  PLOP3.LUT P4, PT, PT, PT, UP6, 0x80, 0x8 ;  /* 0x000000000008781c */ /* 0x000fe20003f8f068 */
[----:B------:R-:W-:Y:S01]  /*14b0*/  IMAD.MOV.U32 R10, RZ, RZ, 0x1 ;  /* 0x00000001ff0a7424 */ /* 0x000fe200078e00ff */
[----:B------:R-:W-:Y:S01]  /*14c0*/  UISETP.NE.AND UP0, UPT, UR4, URZ, UPT ;  /* 0x000000ff0400728c */ /* 0x000fe2000bf05270 */
[----:B------:R-:W-:Y:S01]  /*14d0*/  ISETP.EQ.OR P5, PT, R8, RZ, P6 ;  /* 0x000000ff0800720c */ /* 0x000fe200037a2670 */
[----:B------:R-:W-:Y:S01]  /*14e0*/  USEL UR55, URZ, 0x1, UP5 ;  /* 0x00000001ff377887 */ /* 0x000fe2000a800000 */
[----:B------:R-:W-:Y:S01]  /*14f0*/  PLOP3.LUT P4, PT, P4, PT, PT, 0x8, 0x80 ;  /* 0x000000000080781c */ /* 0x000fe2000278e170 */
[----:B------:R-:W-:Y:S01]  /*1500*/  IMAD.MOV.U32 R8, RZ, RZ, RZ ;  /* 0x000000ffff087224 */ /* 0x000fe200078e00ff */
[----:B------:R-:W4:Y:S01]  /*1510*/  LDC R9, c[0x0][0x370] ;  /* 0x0000dc00ff097b82 */ /* 0x000f220000000800 */
[----:B------:R-:W1:Y:S01]  /*1520*/  LDCU.64 UR62, c[0x0][0x348] ;  /* 0x00006900ff3e77ac */ /* 0x000e620008000a00 */
[----:B------:R-:W-:Y:S01]  /*1530*/  USEL UR55, UR55, 0x2, UP0 ;  /* 0x0000000237377887 */ /* 0x000fe20008000000 */
[----:B------:R-:W-:-:S05]  /*1540*/  UMOV UR56, URZ ;  /* 0x000000ff00387c82 */ /* 0x000fca0008000000 */
[----:B------:R-:W1:Y:S01]  /*1550*/  LDC R0, c[0x0][0x374] ;  /* 0x0000dd00ff007b82 */ /* 0x000e620000000800 */
[----:B--2---:R-:W-:Y:S02]  /*1560*/  UIADD3 UR5, UPT, UPT, UR58, 0x3f, URZ ;  /* 0x0000003f3a057890 */ /* 0x004fe4000fffe0ff */
[----:B------:R-:W-:Y:S02]  /*1570*/  UIADD3 UR4, UPT, UPT, UR58, -0x1, URZ ;  /* 0xffffffff3a047890 */ /* 0x000fe4000fffe0ff */
[----:B------:R-:W-:Y:S02]  /*1580*/  USHF.R.S32.HI UR60, URZ, 0x1f, UR5 ;  /* 0x0000001fff3c7899 */ /* 0x000fe40008011405 */
[----:B------:R-:W-:Y:S01]  /*1590*/  UISETP.GE.U32.AND UP2, UPT, UR4, -0x7f, UPT ;  /* 0xffffff810400788c */ /* 0x000fe2000bf46070 */
[----:B---3--:R-:W-:Y:S01]  /*15a0*/  VIADD R2, R2, 0x7f ;  /* 0x0000007f02027836 */ /* 0x008fe20000000000 */
[----:B------:R-:W-:Y:S02]  /*15b0*/  ULEA.HI UR60, UR60, UR5, URZ, 0x6 ;  /* 0x000000053c3c7291 */ /* 0x000fe4000f8f30ff */
[----:B------:R-:W-:-:S02]  /*15c0*/  UIADD3 UR58, UPT, UPT, UR58, 0x7e, URZ ;  /* 0x0000007e3a3a7890 */ /* 0x000fc4000fffe0ff */
[----:B------:R-:W-:Y:S01]  /*15d0*/  USHF.R.S32.HI UR60, URZ, 0x6, UR60 ;  /* 0x00000006ff3c7899 */ /* 0x000fe2000801143c */
[----:B------:R-:W-:-:S03]  /*15e0*/  SHF.R.S32.HI R15, RZ, 0x1f, R2 ;  /* 0x0000001fff0f7819 */ /* 0x000fc60000011402 */
[----:B------:R-:W-:Y:S01]  /*15f0*/  UISETP.LT.U32.AND UP1, UPT, UR60, 0x8, UPT ;  /* 0x000000083c00788c */ /* 0x000fe2000bf21070 */
[----:B------:R-:W-:-:S03]  /*1600*/  LEA.HI R15, R15, R2, RZ, 0x7 ;  /* 0x000000020f0f7211 */ /* 0x000fc600078f38ff */
[----:B------:R-:W-:Y:S01]  /*1610*/  USEL UR59, UR60, 0x8, UP1 ;  /* 0x000000083c3b7887 */ /* 0x000fe20008800000 */
[----:B------:R-:W-:-:S03]  /*1620*/  SHF.R.S32.HI R15, RZ, 0x7, R15 ;  /* 0x00000007ff0f7819 */ /* 0x000fc6000001140f */
[----:B------:R-:W-:Y:S02]  /*1630*/  UIADD3 UR54, UPT, UPT, UR59, -0x1, URZ ;  /* 0xffffffff3b367890 */ /* 0x000fe4000fffe0ff */
[----:B------:R-:W-:Y:S02]  /*1640*/  @UP2 UIADD3 UR54, UPT, UPT, UR59, URZ, URZ ;  /* 0x000000ff3b362290 */ /* 0x000fe4000fffe0ff */
[----:B------:R-:W-:Y:S02]  /*1650*/  UIADD3 UR57, UPT, UPT, UR60, -UR59, URZ ;  /* 0x8000003b3c397290 */ /* 0x000fe4000fffe0ff */
[----:B-1--4-:R-:W-:-:S12]  /*1660*/  UIADD3 UR54, UPT, UPT, UR54, 0x1, URZ ;  /* 0x0000000136367890 */ /* 0x012fd8000fffe0ff */
.L_x_40:
[-C--:B------:R-:W-:Y:S01]  /*1670*/  IABS R5, R15.reuse ;  /* 0x0000000f00057213 */ /* 0x080fe20000000000 */
[----:B-1----:R-:W1:Y:S01]  /*1680*/  LDC R7, c[0x0][0x5dc] ;  /* 0x00017700ff077b82 */ /* 0x002e620000000800 */
[----:B------:R-:W-:Y:S01]  /*1690*/  IABS R2, R16 ;  /* 0x0000001000027213 */ /* 0x000fe20000000000 */
[----:B------:R-:W-:Y:S01]  /*16a0*/  UMOV UR4, 0x400 ;  /* 0x0000040000047882 */ /* 0x000fe20000000000 */
[----:B------:R-:W2:Y:S01]  /*16b0*/  I2F.RP R6, R5 ;  /* 0x0000000500067306 */ /* 0x000ea20000209400 */
[----:B------:R-:W-:Y:S01]  /*16c0*/  IABS R3, R15 ;  /* 0x0000000f00037213 */ /* 0x000fe20000000000 */
[----:B------:R-:W-:Y:S01]  /*16d0*/  UISETP.GE.U32.AND UP0, UPT, UR58, 0x7f, UPT ;  /* 0x0000007f3a00788c */ /* 0x000fe2000bf06070 */
[----:B------:R-:W-:Y:S01]  /*16e0*/  R2UR UR46, R19 ;  /* 0x00000000132e72ca */ /* 0x000fe200000e0000 */
[----:B------:R-:W-:Y:S01]  /*16f0*/  UMOV UR33, URZ ;  /* 0x000000ff00217c82 */ /* 0x000fe20008000000 */
[----:B------:R-:W-:Y:S01]  /*1700*/  IADD3 R3, PT, PT, RZ, -R3, RZ ;  /* 0x80000003ff037210 */ /* 0x000fe20007ffe0ff */
[----:B------:R-:W3:Y:S02]  /*1710*/  S2UR UR53, SR_CgaCtaId ;  /* 0x00000000003579c3 */ /* 0x000ee40000008800 */
[----:B--2---:R-:W2:Y:S08]  /*1720*/  MUFU.RCP R20, R6 ;  /* 0x0000000600147308 */ /* 0x004eb00000001000 */
[----:B------:R-:W-:Y:S01]  /*1730*/  USHF.L.U32 UR46, UR46, 0x6, URZ ;  /* 0x000000062e2e7899 */ /* 0x000fe200080006ff */
[----:B-1----:R-:W-:-:S04]  /*1740*/  IABS R12, R7 ;  /* 0x00000007000c7213 */ /* 0x002fc80000000000 */
[----:B------:R-:W1:Y:S01]  /*1750*/  I2F.RP R6, R12 ;  /* 0x0000000c00067306 */ /* 0x000e620000209400 */
[----:B---3--:R-:W-:Y:S01]  /*1760*/  ULEA UR53, UR53, UR4, 0x18 ;  /* 0x0000000435357291 */ /* 0x008fe2000f8ec0ff */
[----:B--2---:R-:W-:-:S03]  /*1770*/  VIADD R20, R20, 0xffffffe ;  /* 0x0ffffffe14147836 */ /* 0x004fc60000000000 */
[----:B------:R-:W-:-:S03]  /*1780*/  ULEA UR4, UR56, UR53, 0x3 ;  /* 0x0000003538047291 */ /* 0x000fc6000f8e18ff */
[----:B------:R-:W2:Y:S08]  /*1790*/  F2I.FTZ.U32.TRUNC.NTZ R21, R20 ;  /* 0x0000001400157305 */ /* 0x000eb0000021f000 */
[----:B-1----:R-:W1:Y:S01]  /*17a0*/  MUFU.RCP R6, R6 ;  /* 0x0000000600067308 */ /* 0x002e620000001000 */
[----:B--2---:R-:W-:Y:S02]  /*17b0*/  IMAD.MOV R4, RZ, RZ, -R21 ;  /* 0x000000ffff047224 */ /* 0x004fe400078e0a15 */
[----:B------:R-:W-:-:S02]  /*17c0*/  IMAD.MOV.U32 R20, RZ, RZ, RZ ;  /* 0x000000ffff147224 */ /* 0x000fc400078e00ff */
[----:B------:R-:W-:-:S04]  /*17d0*/  IMAD R17, R4, R5, RZ ;  /* 0x0000000504117224 */ /* 0x000fc800078e02ff */
[----:B------:R-:W-:-:S04]  /*17e0*/  IMAD.HI.U32 R17, R21, R17, R20 ;  /* 0x0000001115117227 */ /* 0x000fc800078e0014 */
[----:B-1----:R-:W-:Y:S02]  /*17f0*/  VIADD R20, R6, 0xffffffe ;  /* 0x0ffffffe06147836 */ /* 0x002fe40000000000 */
[----:B------:R-:W-:Y:S02]  /*1800*/  IMAD.HI.U32 R4, R17, R2, RZ ;  /* 0x0000000211047227 */ /* 0x000fe400078e00ff */
[----:B------:R-:W1:Y:S02]  /*1810*/  F2I.FTZ.U32.TRUNC.NTZ R21, R20 ;  /* 0x0000001400157305 */ /* 0x000e64000021f000 */
[----:B------:R-:W-:-:S05]  /*1820*/  IMAD R2, R4, R3, R2 ;  /* 0x0000000304027224 */ /* 0x000fca00078e0202 */
[----:B------:R-:W-:Y:S01]  /*1830*/  ISETP.GT.U32.AND P1, PT, R5, R2, PT ;  /* 0x000000020500720c */ /* 0x000fe20003f24070 */
[----:B-1----:R-:W-:Y:S02]  /*1840*/  IMAD.MOV R3, RZ, RZ, -R21 ;  /* 0x000000ffff037224 */ /* 0x002fe400078e0a15 */
[----:B------:R-:W-:Y:S02]  /*1850*/  IMAD.MOV.U32 R20, RZ, RZ, RZ ;  /* 0x000000ffff147224 */ /* 0x000fe400078e00ff */
[----:B------:R-:W-:-:S08]  /*1860*/  IMAD R6, R3, R12, RZ ;  /* 0x0000000c03067224 */ /* 0x000fd000078e02ff */
[----:B------:R-:W-:Y:S01]  /*1870*/  @!P1 IADD3 R4, PT, PT, R4, 0x1, RZ ;  /* 0x0000000104049810 */ /* 0x000fe20007ffe0ff */
[----:B------:R-:W-:Y:S01]  /*1880*/  @!P1 IMAD.IADD R2, R2, 0x1, -R5 ;  /* 0x0000000102029824 */ /* 0x000fe200078e0a05 */
[----:B------:R-:W-:Y:S01]  /*1890*/  ISETP.NE.AND P1, PT, R15, RZ, PT ;  /* 0x000000ff0f00720c */ /* 0x000fe20003f25270 */
[----:B------:R-:W-:-:S03]  /*18a0*/  IMAD.HI.U32 R21, R21, R6, R20 ;  /* 0x0000000615157227 */ /* 0x000fc600078e0014 */
[----:B------:R-:W-:Y:S02]  /*18b0*/  ISETP.GE.U32.AND P2, PT, R2, R5, PT ;  /* 0x000000050200720c */ /* 0x000fe40003f46070 */
[----:B------:R-:W-:Y:S01]  /*18c0*/  LOP3.LUT R2, R16, R15, RZ, 0x3c, !PT ;  /* 0x0000000f10027212 */ /* 0x000fe200078e3cff */
[----:B------:R-:W1:Y:S03]  /*18d0*/  LDC R5, c[0x0][0x5e0] ;  /* 0x00017800ff057b82 */ /* 0x000e660000000800 */
[----:B------:R-:W-:-:S07]  /*18e0*/  ISETP.GE.AND P0, PT, R2, RZ, PT ;  /* 0x000000ff0200720c */ /* 0x000fce0003f06270 */
[----:B------:R-:W-:-:S06]  /*18f0*/  @P2 VIADD R4, R4, 0x1 ;  /* 0x0000000104042836 */ /* 0x000fcc0000000000 */
[----:B------:R-:W-:Y:S02]  /*1900*/  @!P0 IADD3 R4, PT, PT, -R4, RZ, RZ ;  /* 0x000000ff04048210 */ /* 0x000fe40007ffe1ff */
[----:B------:R-:W-:-:S04]  /*1910*/  @!P1 LOP3.LUT R4, RZ, R15, RZ, 0x33, !PT ;  /* 0x0000000fff049212 */ /* 0x000fc800078e33ff */
[----:B------:R-:W-:Y:S02]  /*1920*/  IABS R3, R4 ;  /* 0x0000000400037213 */ /* 0x000fe40000000000 */
[----:B-1----:R-:W-:-:S03]  /*1930*/  IABS R2, R5 ;  /* 0x0000000500027213 */ /* 0x002fc60000000000 */
[----:B------:R-:W-:Y:S01]  /*1940*/  IMAD.MOV.U32 R14, RZ, RZ, R3 ;  /* 0x000000ffff0e7224 */ /* 0x000fe200078e0003 */
[----:B------:R-:W1:Y:S03]  /*1950*/  I2F.RP R17, R2 ;  /* 0x0000000200117306 */ /* 0x000e660000209400 */
[----:B------:R-:W-:-:S05]  /*1960*/  IMAD.HI.U32 R6, R21, R14, RZ ;  /* 0x0000000e15067227 */ /* 0x000fca00078e00ff */
[----:B------:R-:W-:-:S05]  /*1970*/  IADD3 R3, PT, PT, -R6, RZ, RZ ;  /* 0x000000ff06037210 */ /* 0x000fca0007ffe1ff */
[----:B------:R-:W-:Y:S01]  /*1980*/  IMAD R3, R12, R3, R14 ;  /* 0x000000030c037224 */ /* 0x000fe200078e020e */
[----:B------:R-:W-:Y:S01]  /*1990*/  SHF.L.U32 R14, R10, 0x1f, RZ ;  /* 0x0000001f0a0e7819 */ /* 0x000fe200000006ff */
[----:B-1----:R-:W1:Y:S03]  /*19a0*/  MUFU.RCP R17, R17 ;  /* 0x0000001100117308 */ /* 0x002e660000001000 */
[----:B------:R-:W-:-:S13]  /*19b0*/  ISETP.GT.U32.AND P1, PT, R12, R3, PT ;  /* 0x000000030c00720c */ /* 0x000fda0003f24070 */
[----:B------:R-:W-:Y:S01]  /*19c0*/  @!P1 IMAD.IADD R3, R3, 0x1, -R12 ;  /* 0x0000000103039824 */ /* 0x000fe200078e0a0c */
[----:B------:R-:W-:Y:S01]  /*19d0*/  @!P1 IADD3 R6, PT, PT, R6, 0x1, RZ ;  /* 0x0000000106069810 */ /* 0x000fe20007ffe0ff */
[----:B-1----:R-:W-:Y:S01]  /*19e0*/  VIADD R20, R17, 0xffffffe ;  /* 0x0ffffffe11147836 */ /* 0x002fe20000000000 */
[----:B------:R-:W-:Y:S02]  /*19f0*/  ISETP.NE.AND P1, PT, R7, RZ, PT ;  /* 0x000000ff0700720c */ /* 0x000fe40003f25270 */
[----:B------:R-:W-:Y:S01]  /*1a00*/  ISETP.GE.U32.AND P2, PT, R3, R12, PT ;  /* 0x0000000c0300720c */ /* 0x000fe20003f46070 */
[----:B------:R-:W1:Y:S01]  /*1a10*/  F2I.FTZ.U32.TRUNC.NTZ R21, R20 ;  /* 0x0000001400157305 */ /* 0x000e62000021f000 */
[----:B------:R-:W-:-:S04]  /*1a20*/  LOP3.LUT R3, R4, R7, RZ, 0x3c, !PT ;  /* 0x0000000704037212 */ /* 0x000fc800078e3cff */
[----:B------:R-:W-:-:S07]  /*1a30*/  ISETP.GE.AND P0, PT, R3, RZ, PT ;  /* 0x000000ff0300720c */ /* 0x000fce0003f06270 */
[----:B------:R-:W-:Y:S01]  /*1a40*/  @P2 VIADD R6, R6, 0x1 ;  /* 0x0000000106062836 */ /* 0x000fe20000000000 */
[----:B------:R2:W3:Y:S01]  /*1a50*/  SYNCS.PHASECHK.TRANS64.TRYWAIT P2, [UR4+0x40], R14 ;  /* 0x0000400eff0075a7 */ /* 0x0004e20008041104 */
[----:B-1----:R-:W-:Y:S02]  /*1a60*/  IMAD.MOV R3, RZ, RZ, -R21 ;  /* 0x000000ffff037224 */ /* 0x002fe400078e0a15 */
[----:B------:R-:W-:Y:S02]  /*1a70*/  IMAD.MOV.U32 R20, RZ, RZ, RZ ;  /* 0x000000ffff147224 */ /* 0x000fe400078e00ff */
[----:B------:R-:W-:Y:S01]  /*1a80*/  @!P0 IADD3 R6, PT, PT, -R6, RZ, RZ ;  /* 0x000000ff06068210 */ /* 0x000fe20007ffe1ff */
[----:B------:R-:W-:Y:S01]  /*1a90*/  IMAD R12, R3, R2, RZ ;  /* 0x00000002030c7224 */ /* 0x000fe200078e02ff */
[----:B------:R-:W-:-:S03]  /*1aa0*/  @!P1 LOP3.LUT R6, RZ, R7, RZ, 0x33, !PT ;  /* 0x00000007ff069212 */ /* 0x000fc600078e33ff */
[----:B------:R-:W-:Y:S01]  /*1ab0*/  IMAD.HI.U32 R17, R21, R12, R20 ;  /* 0x0000000c15117227 */ /* 0x000fe200078e0014 */
[----:B------:R-:W-:-:S05]  /*1ac0*/  IABS R3, R6 ;  /* 0x0000000600037213 */ /* 0x000fca0000000000 */
[----:B------:R-:W-:-:S04]  /*1ad0*/  IMAD.MOV.U32 R12, RZ, RZ, R3 ;  /* 0x000000ffff0c7224 */ /* 0x000fc800078e0003 */
[----:B------:R-:W-:-:S05]  /*1ae0*/  IMAD.HI.U32 R17, R17, R12, RZ ;  /* 0x0000000c11117227 */ /* 0x000fca00078e00ff */
[----:B------:R-:W-:-:S05]  /*1af0*/  IADD3 R3, PT, PT, -R17, RZ, RZ ;  /* 0x000000ff11037210 */ /* 0x000fca0007ffe1ff */
[----:B------:R-:W-:-:S05]  /*1b00*/  IMAD R3, R2, R3, R12 ;  /* 0x0000000302037224 */ /* 0x000fca00078e020c */
[----:B------:R-:W-:-:S13]  /*1b10*/  ISETP.GT.U32.AND P1, PT, R2, R3, PT ;  /* 0x000000030200720c */ /* 0x000fda0003f24070 */
[----:B------:R-:W-:Y:S01]  /*1b20*/  @!P1 IMAD.IADD R3, R3, 0x1, -R2 ;  /* 0x0000000103039824 */ /* 0x000fe200078e0a02 */
[----:B------:R-:W-:Y:S02]  /*1b30*/  @!P1 IADD3 R17, PT, PT, R17, 0x1, RZ ;  /* 0x0000000111119810 */ /* 0x000fe40007ffe0ff */
[----:B------:R-:W-:Y:S02]  /*1b40*/  ISETP.NE.AND P1, PT, R5, RZ, PT ;  /* 0x000000ff0500720c */ /* 0x000fe40003f25270 */
[----:B------:R-:W-:Y:S01]  /*1b50*/  ISETP.GE.U32.AND P3, PT, R3, R2, PT ;  /* 0x000000020300720c */ /* 0x000fe20003f66070 */
[----:B------:R-:W-:Y:S01]  /*1b60*/  IMAD.MOV R2, RZ, RZ, -R4 ;  /* 0x000000ffff027224 */ /* 0x000fe200078e0a04 */
[----:B------:R-:W-:-:S03]  /*1b70*/  LOP3.LUT R3, R6, R5, RZ, 0x3c, !PT ;  /* 0x0000000506037212 */ /* 0x000fc600078e3cff */
[----:B------:R-:W-:Y:S01]  /*1b80*/  IMAD R2, R15, R2, R16 ;  /* 0x000000020f027224 */ /* 0x000fe200078e0210 */
[----:B------:R-:W-:Y:S02]  /*1b90*/  ISETP.GE.AND P0, PT, R3, RZ, PT ;  /* 0x000000ff0300720c */ /* 0x000fe40003f06270 */
[----:B------:R-:W-:Y:S02]  /*1ba0*/  IADD3 R3, PT, PT, -R6, RZ, RZ ;  /* 0x000000ff06037210 */ /* 0x000fe40007ffe1ff */
[----:B------:R-:W-:-:S03]  /*1bb0*/  R2UR UR26, R2 ;  /* 0x00000000021a72ca */ /* 0x000fc600000e0000 */
[----:B------:R-:W-:Y:S02]  /*1bc0*/  @P3 VIADD R17, R17, 0x1 ;  /* 0x0000000111113836 */ /* 0x000fe40000000000 */
[----:B------:R-:W-:-:S04]  /*1bd0*/  IMAD R7, R7, R3, R4 ;  /* 0x0000000307077224 */ /* 0x000fc800078e0204 */
[----:B------:R-:W-:Y:S01]  /*1be0*/  @!P0 IMAD.MOV R17, RZ, RZ, -R17 ;  /* 0x000000ffff118224 */ /* 0x000fe200078e0a11 */
[----:B------:R-:W-:-:S03]  /*1bf0*/  @!P1 LOP3.LUT R17, RZ, R5, RZ, 0x33, !PT ;  /* 0x00000005ff119212 */ /* 0x000fc600078e33ff */
[----:B------:R-:W-:Y:S02]  /*1c00*/  USHF.L.U32 UR26, UR26, 0x7, URZ ;  /* 0x000000071a1a7899 */ /* 0x000fe400080006ff */
[----:B------:R-:W-:-:S04]  /*1c10*/  IMAD.MOV R2, RZ, RZ, -R17 ;  /* 0x000000ffff027224 */ /* 0x000fc800078e0a11 */
[----:B------:R-:W-:Y:S01]  /*1c20*/  IMAD R6, R5, R2, R6 ;  /* 0x0000000205067224 */ /* 0x000fe200078e0206 */
[----:B--2---:R-:W-:Y:S06]  /*1c30*/  BRA.U !UP0, `(.L_x_23) ;  /* 0x0000000508a07547 */ /* 0x004fec000b800000 */
[----:B------:R-:W1:Y:S01]  /*1c40*/  LDC.64 R2, c[0x0][0x5f8] ;  /* 0x00017e00ff027b82 */ /* 0x000e620000000a00 */
[----:B------:R-:W2:Y:S01]  /*1c50*/  LDCU UR5, c[0x0][0x5c8] ;  /* 0x0000b900ff0577ac */ /* 0x000ea20008000800 */
[----:B------:R-:W1:Y:S06]  /*1c60*/  LDCU.64 UR8, c[0x0][0x5c0] ;  /* 0x0000b800ff0877ac */ /* 0x000e6c0008000a00 */
[----:B------:R-:W2:Y:S01]  /*1c70*/  LDC R4, c[0x0][0x600] ;  /* 0x00018000ff047b82 */ /* 0x000ea20000000800 */
[----:B------:R-:W4:Y:S01]  /*1c80*/  LDCU UR37, c[0x0][0x5a8] ;  /* 0x0000b500ff2577ac */ /* 0x000f220008000800 */
[----:B------:R-:W1:Y:S01]  /*1c90*/  LDCU UR36, c[0x0][0x59c] ;  /* 0x0000b380ff2477ac */ /* 0x000e620008000800 */
[----:B------:R-:W1:Y:S01]  /*1ca0*/  LDCU UR35, c[0x0][0x590] ;  /* 0x0000b200ff2377ac */ /* 0x000e620008000800 */
[----:B------:R-:W1:Y:S02]  /*1cb0*/  LDCU UR34, c[0x0][0x594] ;  /* 0x0000b280ff2277ac */ /* 0x000e640008000800 */
[----:B-1----:R-:W-:Y:S01]  /*1cc0*/  IMAD R2, R7, UR8, R2 ;  /* 0x0000000807027c24 */ /* 0x002fe2000f8e0202 */
[----:B------:R-:W1:Y:S01]  /*1cd0*/  LDCU UR31, c[0x0][0x598] ;  /* 0x0000b300ff1f77ac */ /* 0x000e620008000800 */
[----:B------:R-:W-:Y:S01]  /*1ce0*/  IMAD R5, R6, UR9, R3 ;  /* 0x0000000906057c24 */ /* 0x000fe2000f8e0203 */
[----:B------:R-:W1:Y:S01]  /*1cf0*/  LDCU UR23, c[0x0][0x5ac] ;  /* 0x0000b580ff1777ac */ /* 0x000e620008000800 */
[----:B--2---:R-:W-:Y:S01]  /*1d00*/  IMAD R4, R17, UR5, R4 ;  /* 0x0000000511047c24 */ /* 0x004fe2000f8e0204 */
[----:B------:R-:W2:Y:S01]  /*1d10*/  LDCU UR22, c[0x0][0x5b0] ;  /* 0x0000b600ff1677ac */ /* 0x000ea20008000800 */
[----:B------:R-:W1:Y:S01]  /*1d20*/  LDCU UR15, c[0x0][0x5cc] ;  /* 0x0000b980ff0f77ac */ /* 0x000e620008000800 */
[----:B------:R-:W1:Y:S01]  /*1d30*/  LDCU UR4, c[0x0][0x5ec] ;  /* 0x0000bd80ff0477ac */ /* 0x000e620008000800 */
[----:B------:R-:W1:Y:S01]  /*1d40*/  LDCU.64 UR20, c[0x0][0x5a0] ;  /* 0x0000b400ff1477ac */ /* 0x000e620008000a00 */
[----:B------:R-:W1:Y:S01]  /*1d50*/  LDCU.64 UR18, c[0x0][0x5d0] ;  /* 0x0000ba00ff1277ac */ /* 0x000e620008000a00 */
[----:B------:R-:W1:Y:S01]  /*1d60*/  LDCU.64 UR6, c[0x0][0x5f0] ;  /* 0x0000be00ff0677ac */ /* 0x000e620008000a00 */
[----:B------:R-:W-:Y:S01]  /*1d70*/  UIADD3 UR10, UPT, UPT, UR26, 0x40, URZ ;  /* 0x000000401a0a7890 */ /* 0x000fe2000fffe0ff */
[----:B------:R-:W-:Y:S01]  /*1d80*/  UMOV UR38, URZ ;  /* 0x000000ff00267c82 */ /* 0x000fe20008000000 */
[----:B----4-:R-:W-:-:S10]  /*1d90*/  UMOV UR64, UR56 ;  /* 0x0000003800407c82 */ /* 0x010fd40008000000 */
.L_x_29:
[----:B------:R-:W-:Y:S01]  /*1da0*/  @!P6 MOV R12, 0x6000 ;  /* 0x00006000000ce802 */ /* 0x000fe20000000f00 */
[----:B------:R-:W-:Y:S01]  /*1db0*/  ULEA UR45, UR64, UR53, 0x3 ;  /* 0x00000035402d7291 */ /* 0x000fe2000f8e18ff */
[----:B--23--:R-:W-:Y:S11]  /*1dc0*/  @P2 BRA `(.L_x_24) ;  /* 0x00000000000c2947 */ /* 0x00cff60003800000 */
[----:B------:R-:W-:Y:S04]  /*1dd0*/  SHF.L.U32 R14, R10, 0x1f, RZ ;  /* 0x0000001f0a0e7819 */ /* 0x000fe800000006ff */
[----:B------:R-:W3:Y:S02]  /*1de0*/  SYNCS.PHASECHK.TRANS64.TRYWAIT P0, [UR45+0x40], R14 ;  /* 0x0000400eff0075a7 */ /* 0x000ee4000800112d */
[----:B---3--:R-:W-:Y:S05]  /*1df0*/  @!P0 BRA `(.L_x_25) ;  /* 0x0000007400648947 */ /* 0x008fea0003800000 */
.L_x_24:
[----:B------:R4:W-:Y:S01]  /*1e00*/  @!P6 SYNCS.ARRIVE.TRANS64 RZ, [UR45], R12 ;  /* 0x0000000cffffe9a7 */ /* 0x0009e2000800002d */
[----:B------:R-:W-:Y:S04]  /*1e10*/  ULOP3.LUT UR5, UR55, 0x2, URZ, 0xfc, !UPT ;  /* 0x0000000237057892 */ /* 0x000fe8000f8efcff */
[----:B------:R-:W-:Y:S09]  /*1e20*/  UISETP.NE.AND UP0, UPT, UR5, 0x2, UPT ;  /* 0x000000020500788c */ /* 0x000ff2000bf05270 */
[----:B------:R-:W-:Y:S05]  /*1e30*/  BRA.U UP0, `(.L_x_26) ;  /* 0x0000000100047547 */ /* 0x000fea000b800000 */
[----:B-12---:R-:W-:Y:S05]  /*1e40*/  BPT.TRAP 0x1 ;  /* 0x000000040000795c */ /* 0x006fea0000300000 */
.L_x_26:
[----:B------:R-:W-:Y:S04]  /*1e50*/  BSSY.RECONVERGENT B0, `(.L_x_27) ;  /* 0x0000003000007945 */ /* 0x000fe80003800200 */
[----:B------:R-:W-:Y:S05]  /*1e60*/  @P5 BRA `(.L_x_28) ;  /* 0x0000000000045947 */ /* 0x000fea0003800000 */
[----:B-12---:R-:W-:Y:S05]  /*1e70*/  BPT.TRAP 0x1 ;  /* 0x000000040000795c */ /* 0x006fea0000300000 */
.L_x_28:
[----:B-12---:R-:W-:Y:S05]  /*1e80*/  BSYNC.RECONVERGENT B0 ;  /* 0x0000000000007941 */ /* 0x006fea0003800200 */
.L_x_27:
[----:B------:R-:W-:Y:S01]  /*1e90*/  UIADD3 UR56, UPT, UPT, UR64, 0x1, URZ ;  /* 0x0000000140387890 */ /* 0x000fe2000fffe0ff */
[----:B---3--:R-:W-:Y:S01]  /*1ea0*/  IMAD.MOV.U32 R3, RZ, RZ, 0x3 ;  /* 0x00000003ff037424 */ /* 0x008fe200078e00ff */
[----:B------:R-:W-:Y:S02]  /*1eb0*/  USHF.L.U32 UR47, UR38, 0x6, URZ ;  /* 0x00000006262f7899 */ /* 0x000fe400080006ff */
[----:B------:R-:W-:Y:S02]  /*1ec0*/  UISETP.NE.AND UP0, UPT, UR56, 0x8, UPT ;  /* 0x000000083800788c */ /* 0x000fe4000bf05270 */
[----:B------:R-:W-:Y:S02]  /*1ed0*/  ULOP3.LUT UR5, UR47, UR32, URZ, 0xfc, !UPT ;  /* 0x000000202f057292 */ /* 0x000fe4000f8efcff */
[----:B------:R-:W-:Y:S02]  /*1ee0*/  USEL UR9, URZ, 0x1, UP0 ;  /* 0x00000001ff097887 */ /* 0x000fe40008000000 */
[----:B------:R-:W-:Y:S01]  /*1ef0*/  USEL UR56, UR56, URZ, UP0 ;  /* 0x000000ff38387287 */ /* 0x000fe20008000000 */
[----:B------:R-:W-:Y:S03]  /*1f00*/  ELECT P0, URZ, PT ;  /* 0x0000000000ff782f */ /* 0x000fe60003800000 */
[----:B------:R-:W-:Y:S01]  /*1f10*/  ULEA UR8, UR56, UR53, 0x3 ;  /* 0x0000003538087291 */ /* 0x000fe2000f8e18ff */
[----:B------:R-:W-:Y:S01]  /*1f20*/  LOP3.LUT R10, R10, UR9, RZ, 0x3c, !PT ;  /* 0x000000090a0a7c12 */ /* 0x000fe2000f8e3cff */
[----:B------:R-:W-:Y:S02]  /*1f30*/  UIMAD.WIDE.U32 UR16, UR5, UR34, URZ ;  /* 0x00000022051072a5 */ /* 0x000fe4000f8e00ff */
[----:B------:R-:W-:Y:S01]  /*1f40*/  UISETP.NE.AND UP2, UPT, UR35, 0x1, UPT ;  /* 0x000000012300788c */ /* 0x000fe2000bf45270 */
[----:B------:R-:W-:Y:S01]  /*1f50*/  SHF.L.U32 R14, R10, 0x1f, RZ ;  /* 0x0000001f0a0e7819 */ /* 0x000fe200000006ff */
[----:B------:R-:W-:Y:S02]  /*1f60*/  USHF.R.U32.HI UR16, URZ, UR31, UR17 ;  /* 0x0000001fff107299 */ /* 0x000fe40008011611 */
[----:B------:R-:W-:Y:S01]  /*1f70*/  UISETP.NE.AND UP3, UPT, UR36, 0x1, UPT ;  /* 0x000000012400788c */ /* 0x000fe2000bf65270 */
[----:B------:R1:W2:Y:S01]  /*1f80*/  SYNCS.PHASECHK.TRANS64.TRYWAIT P2, [UR8+0x40], R14 ;  /* 0x0000400eff0075a7 */ /* 0x0002a20008041108 */
[----:B------:R-:W-:Y:S01]  /*1f90*/  USEL UR16, UR5, UR16, !UP2 ;  /* 0x0000001005107287 */ /* 0x000fe2000d000000 */
[----:B------:R-:W-:Y:S01]  /*1fa0*/  @P0 IMAD.U32 R19, R5, 0x20, R2 ;  /* 0x0000002005130824 */ /* 0x000fe200078e0002 */
[----:B------:R-:W-:Y:S01]  /*1fb0*/  UISETP.NE.AND UP2, UPT, UR37, 0x1, UPT ;  /* 0x000000012500788c */ /* 0x000fe2000bf45270 */
[----:B------:R-:W-:Y:S01]  /*1fc0*/  @P0 R2UR UR12, R3 ;  /* 0x00000000030c02ca */ /* 0x000fe200000e0000 */
[----:B------:R-:W-:Y:S01]  /*1fd0*/  UIMAD.WIDE.U32 UR40, UR16, UR20, URZ ;  /* 0x00000014102872a5 */ /* 0x000fe2000f8e00ff */
[----:B------:R-:W-:Y:S01]  /*1fe0*/  @P0 IMAD.U32 R19, R4, 0x400, R19 ;  /* 0x0000040004130824 */ /* 0x000fe200078e0013 */
[----:B------:R-:W-:Y:S02]  /*1ff0*/  UIADD3 UR33, UPT, UPT, -UR16, URZ, URZ ;  /* 0x000000ff10217290 */ /* 0x000fe4000fffe1ff */
[----:B------:R-:W-:Y:S02]  /*2000*/  USHF.R.U32.HI UR17, URZ, UR21, UR41 ;  /* 0x00000015ff117299 */ /* 0x000fe40008011629 */
[----:B------:R-:W-:Y:S01]  /*2010*/  USHF.L.U32 UR11, UR64, 0xd, URZ ;  /* 0x0000000d400b7899 */ /* 0x000fe200080006ff */
[----:B------:R-:W-:Y:S01]  /*2020*/  @P0 R2UR UR13, R19 ;  /* 0x00000000130d02ca */ /* 0x000fe200000e0000 */
[----:B------:R-:W-:Y:S02]  /*2030*/  USEL UR17, UR16, UR17, !UP3 ;  /* 0x0000001110117287 */ /* 0x000fe4000d800000 */
[----:B------:R-:W-:Y:S02]  /*2040*/  UIADD3 UR48, UP1, UPT, UR62, 0x80, URZ ;  /* 0x000000803e307890 */ /* 0x000fe4000ff3e0ff */
[----:B------:R-:W-:Y:S01]  /*2050*/  UIMAD.WIDE.U32 UR40, UR17, UR23, URZ ;  /* 0x00000017112872a5 */ /* 0x000fe2000f8e00ff */
[----:B------:R-:W-:Y:S01]  /*2060*/  IMAD.U32 R3, RZ, RZ, UR12 ;  /* 0x0000000cff037e24 */ /* 0x000fe2000f8e00ff */
[----:B------:R-:W-:Y:S02]  /*2070*/  UIADD3 UR39, UPT, UPT, -UR17, URZ, URZ ;  /* 0x000000ff11277290 */ /* 0x000fe4000fffe1ff */
[----:B------:R-:W-:Y:S02]  /*2080*/  USHF.R.U32.HI UR30, URZ, UR22, UR41 ;  /* 0x00000016ff1e7299 */ /* 0x000fe40008011629 */
[----:B------:R-:W-:Y:S02]  /*2090*/  UIMAD UR5, UR35, UR33, UR5 ;  /* 0x00000021230572a4 */ /* 0x000fe4000f8e0205 */
[----:B------:R-:W-:Y:S01]  /*20a0*/  USEL UR30, UR17, UR30, !UP2 ;  /* 0x0000001e111e7287 */ /* 0x000fe2000d000000 */
[----:B----4-:R-:W-:Y:S01]  /*20b0*/  IMAD.U32 R12, RZ, RZ, UR13 ;  /* 0x0000000dff0c7e24 */ /* 0x010fe2000f8e00ff */
[----:B------:R-:W-:Y:S02]  /*20c0*/  ULOP3.LUT UR8, UR11, UR52, URZ, 0xfc, !UPT ;  /* 0x000000340b087292 */ /* 0x000fe4000f8efcff */
[----:B------:R-:W-:Y:S02]  /*20d0*/  UIADD3.X UR49, UPT, UPT, URZ, UR63, URZ, UP1, !UPT ;  /* 0x0000003fff317290 */ /* 0x000fe40008ffe4ff */
[----:B------:R-:W-:Y:S01]  /*20e0*/  UIADD3 UR44, UPT, UPT, UR53, 0x4400, UR11 ;  /* 0x00004400352c7890 */ /* 0x000fe2000fffe00b */
[----:B------:R-:W-:Y:S01]  /*20f0*/  @P0 PRMT R3, R12, 0x5410, R3 ;  /* 0x000054100c030816 */ /* 0x000fe20000000003 */
[----:B------:R-:W-:Y:S02]  /*2100*/  UIADD3 UR33, UPT, UPT, -UR30, URZ, URZ ;  /* 0x000000ff1e217290 */ /* 0x000fe4000fffe1ff */
[----:B------:R-:W-:Y:S01]  /*2110*/  UIMAD UR16, UR36, UR39, UR16 ;  /* 0x00000027241072a4 */ /* 0x000fe2000f8e0210 */
[----:B------:R-:W-:Y:S01]  /*2120*/  @P0 R2UR UR61, R3 ;  /* 0x00000000033d02ca */ /* 0x000fe200000e0000 */
[----:B------:R-:W-:Y:S02]  /*2130*/  UIADD3 UR42, UP0, UPT, UR62, 0x180, URZ ;  /* 0x000001803e2a7890 */ /* 0x000fe4000ff1e0ff */
[----:B------:R-:W-:Y:S02]  /*2140*/  ULEA UR8, UR8, UR53, 0x1 ;  /* 0x0000003508087291 */ /* 0x000fe4000f8e08ff */
[----:B------:R-:W-:Y:S02]  /*2150*/  UIMAD UR17, UR37, UR33, UR17 ;  /* 0x00000021251172a4 */ /* 0x000fe4000f8e0211 */
[----:B------:R-:W-:Y:S02]  /*2160*/  UIMAD UR27, UR5, UR15, UR4 ;  /* 0x0000000f051b72a4 */ /* 0x000fe4000f8e0204 */
[----:B------:R-:W-:Y:S01]  /*2170*/  UIMAD UR28, UR16, UR18, UR6 ;  /* 0x00000012101c72a4 */ /* 0x000fe2000f8e0206 */
[----:B------:R-:W-:Y:S01]  /*2180*/  UMOV UR50, 0x0 ;  /* 0x0000000000327882 */ /* 0x000fe20000000000 */
[----:B------:R-:W-:Y:S01]  /*2190*/  UMOV UR51, 0x10000000 ;  /* 0x1000000000337882 */ /* 0x000fe20000000000 */
[----:B------:R-:W-:Y:S01]  /*21a0*/  UIADD3.X UR43, UPT, UPT, URZ, UR63, URZ, UP0, !UPT ;  /* 0x0000003fff2b7290 */ /* 0x000fe200087fe4ff */
[----:B------:R1:W-:Y:S01]  /*21b0*/  UTMALDG.2D [UR44], [UR48], desc[UR50] ;  /* 0x0000322c300075b4 */ /* 0x0003e20008009000 */
[----:B------:R-:W-:Y:S02]  /*21c0*/  UIADD3 UR24, UPT, UPT, UR8, 0x14400, URZ ;  /* 0x0001440008187890 */ /* 0x000fe4000fffe0ff */
[----:B------:R-:W-:Y:S01]  /*21d0*/  UIMAD UR29, UR17, UR19, UR7 ;  /* 0x00000013111d72a4 */ /* 0x000fe2000f8e0207 */
[----:B------:R-:W-:Y:S01]  /*21e0*/  UMOV UR25, UR45 ;  /* 0x0000002d00197c82 */ /* 0x000fe20008000000 */
[----:B------:R-:W-:Y:S01]  /*21f0*/  UIADD3 UR8, UPT, UPT, UR8, 0x16400, URZ ;  /* 0x0001640008087890 */ /* 0x000fe2000fffe0ff */
[----:B------:R-:W-:Y:S01]  /*2200*/  UMOV UR9, UR45 ;  /* 0x0000002d00097c82 */ /* 0x000fe20008000000 */
[----:B------:R-:W-:Y:S01]  /*2210*/  UMOV UR11, UR27 ;  /* 0x0000001b000b7c82 */ /* 0x000fe20008000000 */
[----:B------:R-:W-:Y:S01]  /*2220*/  UMOV UR12, UR28 ;  /* 0x0000001c000c7c82 */ /* 0x000fe20008000000 */
[----:B------:R-:W-:Y:S03]  /*2230*/  UMOV UR14, UR30 ;  /* 0x0000001e000e7c82 */ /* 0x000fe60008000000 */
[----:B------:R1:W-:Y:S01]  /*2240*/  UTMALDG.5D.IM2COL.MULTICAST [UR24], [UR42], UR61 ;  /* 0x000000182a0073b4 */ /* 0x0003e2000806083d */
[----:B------:R-:W-:Y:S01]  /*2250*/  UMOV UR13, UR29 ;  /* 0x0000001d000d7c82 */ /* 0x000fe20008000000 */
[----:B------:R-:W-:Y:S01]  /*2260*/  UIADD3 UR38, UPT, UPT, UR38, 0x1, URZ ;  /* 0x0000000126267890 */ /* 0x000fe2000fffe0ff */
[----:B------:R-:W-:Y:S01]  /*2270*/  UMOV UR33, UR54 ;  /* 0x0000003600217c82 */ /* 0x000fe20008000000 */
[----:B------:R-:W-:Y:S02]  /*2280*/  UMOV UR64, UR56 ;  /* 0x0000003800407c82 */ /* 0x000fe40008000000 */
[----:B------:R-:W-:Y:S01]  /*2290*/  UISETP.NE.AND UP0, UPT, UR38, UR54, UPT ;  /* 0x000000362600728c */ /* 0x000fe2000bf05270 */
[----:B------:R1:W-:Y:S08]  /*22a0*/  UTMALDG.5D.IM2COL.MULTICAST [UR8], [UR42], UR61 ;  /* 0x000000082a0073b4 */ /* 0x0003f0000806083d */
[----:B-1----:R-:W-:Y:S05]  /*22b0*/  BRA.U UP0, `(.L_x_29) ;  /* 0xfffffff900b87547 */ /* 0x002fea000b83ffff */
.L_x_23:
[----:B------:R-:W-:Y:S01]  /*22c0*/  ULEA UR4, UR56, UR53, 0x3 ;  /* 0x0000003538047291 */ /* 0x000fe2000f8e18ff */
[----:B------:R-:W-:Y:S01]  /*22d0*/  SHF.L.U32 R2, R10, 0x1f, RZ ;  /* 0x0000001f0a027819 */ /* 0x000fe200000006ff */
[----:B------:R-:W-:Y:S01]  /*22e0*/  @!P4 SYNCS.ARRIVE.TRANS64.A1T0 RZ, [UR53+0xc8], RZ ;  /* 0x0000c8ffffffc9a7 */ /* 0x000fe20008100035 */
[----:B------:R-:W-:-:S06]  /*22f0*/  UISETP.GT.AND UP0, UPT, UR60, UR59, UPT ;  /* 0x0000003b3c00728c */ /* 0x000fcc000bf04270 */
[----:B------:R1:W4:Y:S03]  /*2300*/  SYNCS.PHASECHK.TRANS64.TRYWAIT P1, [UR4+0x40], R2 ;  /* 0x00004002ff0075a7 */ /* 0x0003260008021104 */
[----:B------:R-:W-:Y:S05]  /*2310*/  BRA.U !UP0, `(.L_x_30) ;  /* 0x0000000508a47547 */ /* 0x000fea000b800000 */
[----:B-1----:R-:W1:Y:S01]  /*2320*/  LDC.64 R2, c[0x0][0x5f8] ;  /* 0x00017e00ff027b82 */ /* 0x002e620000000a00 */
[----:B------:R-:W2:Y:S01]  /*2330*/  LDCU UR5, c[0x0][0x5c8] ;  /* 0x0000b900ff0577ac */ /* 0x000ea20008000800 */
[----:B------:R-:W1:Y:S06]  /*2340*/  LDCU.64 UR8, c[0x0][0x5c0] ;  /* 0x0000b800ff0877ac */ /* 0x000e6c0008000a00 */
[----:B------:R-:W2:Y:S01]  /*2350*/  LDC R4, c[0x0][0x600] ;  /* 0x00018000ff047b82 */ /* 0x000ea20000000800 */
[----:B------:R-:W1:Y:S01]  /*2360*/  LDCU UR39, c[0x0][0x5a8] ;  /* 0x0000b500ff2777ac */ /* 0x000e620008000800 */
        /* <DEDUP_REMOVED lines=14> */
[----:B------:R-:W-:-:S02]  /*2450*/  UIADD3 UR24, UPT, UPT, UR57, UR33, URZ ;  /* 0x0000002139187290 */ /* 0x000fc4000fffe0ff */
[----:B------:R-:W-:Y:S01]  /*2460*/  UIADD3 UR10, UPT, UPT, UR26, 0x40, URZ ;  /* 0x000000401a0a7890 */ /* 0x000fe2000fffe0ff */
[----:B------:R-:W-:-:S11]  /*2470*/  UMOV UR61, UR56 ;  /* 0x00000038003d7c82 */ /* 0x000fd60008000000 */
.L_x_36:
[----:B------:R-:W-:Y:S01]  /*2480*/  @!P6 MOV R5, 0x6000 ;  /* 0x000060000005e802 */ /* 0x000fe20000000f00 */
[----:B------:R-:W-:Y:S01]  /*2490*/  ULEA UR49, UR61, UR53, 0x3 ;  /* 0x000000353d317291 */ /* 0x000fe2000f8e18ff */
[----:B--2-4-:R-:W-:Y:S11]  /*24a0*/  @P1 BRA `(.L_x_31) ;  /* 0x00000000000c1947 */ /* 0x014ff60003800000 */
[----:B------:R-:W-:Y:S04]  /*24b0*/  SHF.L.U32 R7, R10, 0x1f, RZ ;  /* 0x0000001f0a077819 */ /* 0x000fe800000006ff */
[----:B------:R-:W4:Y:S02]  /*24c0*/  SYNCS.PHASECHK.TRANS64.TRYWAIT P0, [UR49+0x40], R7 ;  /* 0x00004007ff0075a7 */ /* 0x000f240008001131 */
[----:B----4-:R-:W-:Y:S05]  /*24d0*/  @!P0 BRA `(.L_x_32) ;  /* 0x0000006c00c48947 */ /* 0x010fea0003800000 */
.L_x_31:
[----:B------:R1:W-:Y:S01]  /*24e0*/  @!P6 SYNCS.ARRIVE.TRANS64 RZ, [UR49], R5 ;  /* 0x00000005ffffe9a7 */ /* 0x0003e20008000031 */
[----:B------:R-:W-:Y:S04]  /*24f0*/  ULOP3.LUT UR5, UR55, 0x2, URZ, 0xfc, !UPT ;  /* 0x0000000237057892 */ /* 0x000fe8000f8efcff */
[----:B------:R-:W-:Y:S09]  /*2500*/  UISETP.NE.AND UP0, UPT, UR5, 0x2, UPT ;  /* 0x000000020500788c */ /* 0x000ff2000bf05270 */
[----:B------:R-:W-:Y:S05]  /*2510*/  BRA.U UP0, `(.L_x_33) ;  /* 0x0000000100047547 */ /* 0x000fea000b800000 */
[----:B-12---:R-:W-:Y:S05]  /*2520*/  BPT.TRAP 0x1 ;  /* 0x000000040000795c */ /* 0x006fea0000300000 */
.L_x_33:
[----:B------:R-:W-:Y:S04]  /*2530*/  BSSY.RECONVERGENT B0, `(.L_x_34) ;  /* 0x0000003000007945 */ /* 0x000fe80003800200 */
[----:B------:R-:W-:Y:S05]  /*2540*/  @P5 BRA `(.L_x_35) ;  /* 0x0000000000045947 */ /* 0x000fea0003800000 */
[----:B-12---:R-:W-:Y:S05]  /*2550*/  BPT.TRAP 0x1 ;  /* 0x000000040000795c */ /* 0x006fea0000300000 */
.L_x_35:
[----:B-12---:R-:W-:Y:S05]  /*2560*/  BSYNC.RECONVERGENT B0 ;  /* 0x0000000000007941 */ /* 0x006fea0003800200 */
.L_x_34:
[----:B------:R-:W-:Y:S01]  /*2570*/  UIADD3 UR56, UPT, UPT, UR61, 0x1, URZ ;  /* 0x000000013d387890 */ /* 0x000fe2000fffe0ff */
[----:B----4-:R-:W-:Y:S01]  /*2580*/  IMAD.MOV.U32 R4, RZ, RZ, 0x3 ;  /* 0x00000003ff047424 */ /* 0x010fe200078e00ff */
        /* <DEDUP_REMOVED lines=32> */
[----:B------:R-:W-:Y:S01]  /*2790*/  IMAD.U32 R5, RZ, RZ, UR11 ;  /* 0x0000000bff057e24 */ /* 0x000fe2000f8e00ff */
        /* <DEDUP_REMOVED lines=14> */
[----:B------:R-:W-:Y:S01]  /*2880*/  UMOV UR50, UR46 ;  /* 0x0000002e00327c82 */ /* 0x000fe20008000000 */
[----:B------:R-:W-:Y:S01]  /*2890*/  UIADD3.X UR45, UPT, UPT, URZ, UR63, URZ, UP0, !UPT ;  /* 0x0000003fff2d7290 */ /* 0x000fe200087fe4ff */
[----:B------:R1:W-:Y:S01]  /*28a0*/  UTMALDG.2D [UR48], [UR64], desc[UR66] ;  /* 0x00004230400075b4 */ /* 0x0003e20008009000 */
[----:B------:R-:W-:Y:S02]  /*28b0*/  UIADD3 UR16, UPT, UPT, UR8, 0x14400, URZ ;  /* 0x0001440008107890 */ /* 0x000fe4000fffe0ff */
[----:B------:R-:W-:Y:S01]  /*28c0*/  UIMAD UR21, UR25, UR29, UR7 ;  /* 0x0000001d191572a4 */ /* 0x000fe2000f8e0207 */
[----:B------:R-:W-:Y:S01]  /*28d0*/  UMOV UR17, UR49 ;  /* 0x0000003100117c82 */ /* 0x000fe20008000000 */
[----:B------:R-:W-:Y:S01]  /*28e0*/  UMOV UR18, UR26 ;  /* 0x0000001a00127c82 */ /* 0x000fe20008000000 */
[----:B------:R-:W-:Y:S01]  /*28f0*/  UIADD3 UR8, UPT, UPT, UR8, 0x16400, URZ ;  /* 0x0001640008087890 */ /* 0x000fe2000fffe0ff */
[----:B------:R-:W-:Y:S01]  /*2900*/  UMOV UR9, UR49 ;  /* 0x0000003100097c82 */ /* 0x000fe20008000000 */
[----:B------:R-:W-:Y:S01]  /*2910*/  UMOV UR11, UR19 ;  /* 0x00000013000b7c82 */ /* 0x000fe20008000000 */
[----:B------:R-:W-:Y:S03]  /*2920*/  UMOV UR12, UR20 ;  /* 0x00000014000c7c82 */ /* 0x000fe60008000000 */
[----:B------:R1:W-:Y:S01]  /*2930*/  UTMALDG.5D.IM2COL.MULTICAST [UR16], [UR44], UR47 ;  /* 0x000000102c0073b4 */ /* 0x0003e2000806082f */
[----:B------:R-:W-:Y:S01]  /*2940*/  UMOV UR14, UR22 ;  /* 0x00000016000e7c82 */ /* 0x000fe20008000000 */
[----:B------:R-:W-:Y:S01]  /*2950*/  UMOV UR13, UR21 ;  /* 0x00000015000d7c82 */ /* 0x000fe20008000000 */
[----:B------:R-:W-:Y:S01]  /*2960*/  UIADD3 UR33, UPT, UPT, UR33, 0x1, URZ ;  /* 0x0000000121217890 */ /* 0x000fe2000fffe0ff */
[----:B------:R-:W-:Y:S03]  /*2970*/  UMOV UR61, UR56 ;  /* 0x00000038003d7c82 */ /* 0x000fe60008000000 */
[----:B------:R-:W-:Y:S01]  /*2980*/  UISETP.NE.AND UP0, UPT, UR33, UR24, UPT ;  /* 0x000000182100728c */ /* 0x000fe2000bf05270 */
[----:B------:R1:W-:Y:S08]  /*2990*/  UTMALDG.5D.IM2COL.MULTICAST [UR8], [UR44], UR47 ;  /* 0x000000082c0073b4 */ /* 0x0003f0000806082f */
[----:B-1----:R-:W-:Y:S05]  /*29a0*/  BRA.U UP0, `(.L_x_36) ;  /* 0xfffffff900b47547 */ /* 0x002fea000b83ffff */
.L_x_30:
[----:B------:R-:W-:Y:S01]  /*29b0*/  SHF.L.U32 R3, R8, 0x1f, RZ ;  /* 0x0000001f08037819 */ /* 0x000fe200000006ff */
[----:B------:R-:W-:-:S03]  /*29c0*/  NOP ;  /* 0x0000000000007918 */ /* 0x000fc60000000000 */
[----:B------:R-:W3:Y:S02]  /*29d0*/  SYNCS.PHASECHK.TRANS64.TRYWAIT P0, [UR53+0xd0], R3 ;  /* 0x0000d003ff0075a7 */ /* 0x000ee40008001135 */
[----:B---3--:R-:W-:Y:S05]  /*29e0*/  @!P0 BRA `(.L_x_37) ;  /* 0x0000006800988947 */ /* 0x008fea0003800000 */
.L_x_138:
[----:B------:R-:W3:Y:S01]  /*29f0*/  LDS.128 R4, [UR53+0x110] ;  /* 0x00011035ff047984 */ /* 0x000ee20008000c00 */
[----:B------:R-:W-:Y:S01]  /*2a00*/  UIADD3 UR4, UPT, UPT, UR53, 0xd8, URZ ;  /* 0x000000d835047890 */ /* 0x000fe2000fffe0ff */
[----:B--2-4-:R-:W-:Y:S01]  /*2a10*/  ISETP.GE.AND P1, PT, R26, 0x1, PT ;  /* 0x000000011a00780c */ /* 0x014fe20003f26270 */
[----:B------:R-:W-:Y:S01]  /*2a20*/  @!PT LDS RZ, [RZ] ;  /* 0x00000000fffff984 */ /* 0x000fe20000000800 */
[----:B------:R-:W-:Y:S01]  /*2a30*/  @!PT LDS RZ, [RZ] ;  /* 0x00000000fffff984 */ /* 0x000fe20000000800 */
[----:B------:R-:W-:Y:S01]  /*2a40*/  @!PT LDS RZ, [RZ] ;  /* 0x00000000fffff984 */ /* 0x000fe20000000800 */
[----:B------:R-:W-:Y:S01]  /*2a50*/  @!PT LDS RZ, [RZ] ;  /* 0x00000000fffff984 */ /* 0x000fe20000000800 */
[----:B------:R2:W-:Y:S06]  /*2a60*/  MEMBAR.ALL.CTA ;  /* 0x0000000000007992 */ /* 0x0005ec0000008000 */
[----:B--2---:R-:W2:Y:S01]  /*2a70*/  FENCE.VIEW.ASYNC.S ;  /* 0x00000000000073c6 */ /* 0x004ea20000000000 */
[----:B------:R-:W-:-:S09]  /*2a80*/  UPRMT UR4, URZ, 0x654, UR4 ;  /* 0x00000654ff047896 */ /* 0x000fd20008000004 */
[----:B--2---:R-:W-:Y:S01]  /*2a90*/  SYNCS.ARRIVE.TRANS64.RED.A1T0 RZ, [UR4], RZ ;  /* 0x000000ffffff79a7 */ /* 0x004fe20008100404 */
[----:B---3--:R-:W-:-:S13]  /*2aa0*/  LOP3.LUT P0, RZ, R6, 0x1, RZ, 0xc0, !PT ;  /* 0x0000000106ff7812 */ /* 0x008fda000780c0ff */
[----:B------:R-:W-:Y:S02]  /*2ab0*/  @P0 MOV R13, R4 ;  /* 0x00000004000d0202 */ /* 0x000fe40000000f00 */
[----:B------:R-:W-:Y:S01]  /*2ac0*/  @P0 LOP3.LUT R11, R5, 0xffff, RZ, 0xc0, !PT ;  /* 0x0000ffff050b0812 */ /* 0x000fe200078ec0ff */
[----:B------:R-:W-:Y:S06]  /*2ad0*/  @!P1 BRA `(.L_x_38) ;  /* 0x0000000000b89947 */ /* 0x000fec0003800000 */
[----:B------:R-:W2:Y:S01]  /*2ae0*/  LDC.64 R4, c[0x0][0xc18] ;  /* 0x00030600ff047b82 */ /* 0x000ea20000000a00 */
[----:B------:R-:W-:-:S07]  /*2af0*/  ISETP.NE.AND P3, PT, R26, 0x1, PT ;  /* 0x000000011a00780c */ /* 0x000fce0003f65270 */
[----:B------:R-:W3:Y:S08]  /*2b00*/  LDC.64 R6, c[0x0][0xc10] ;  /* 0x00030400ff067b82 */ /* 0x000ef00000000a00 */
[----:B------:R-:W4:Y:S08]  /*2b10*/  LDC R12, c[0x0][0xc20] ;  /* 0x00030800ff0c7b82 */ /* 0x000f300000000800 */
[----:B------:R-:W4:Y:S01]  /*2b20*/  LDC R14, c[0x0][0xc0c] ;  /* 0x00030300ff0e7b82 */ /* 0x000f220000000800 */
[----:B--2---:R-:W-:Y:S01]  /*2b30*/  IMAD.HI.U32 R17, R0, R5, RZ ;  /* 0x0000000500117227 */ /* 0x004fe200078e00ff */
[----:B------:R-:W-:-:S03]  /*2b40*/  ISETP.NE.AND P1, PT, R4, 0x1, PT ;  /* 0x000000010400780c */ /* 0x000fc60003f25270 */
[----:B------:R-:W-:-:S03]  /*2b50*/  IMAD.HI.U32 R5, R11, R5, RZ ;  /* 0x000000050b057227 */ /* 0x000fc600078e00ff */
[----:B-1----:R-:W1:Y:S01]  /*2b60*/  LDC.64 R2, c[0x0][0xc28] ;  /* 0x00030a00ff027b82 */ /* 0x002e620000000a00 */
[----:B---3--:R-:W-:-:S04]  /*2b70*/  IMAD.HI.U32 R16, R9, R6, RZ ;  /* 0x0000000609107227 */ /* 0x008fc800078e00ff */
[----:B------:R-:W-:Y:S01]  /*2b80*/  IMAD.HI.U32 R18, R13, R6, RZ ;  /* 0x000000060d127227 */ /* 0x000fe200078e00ff */
[----:B------:R-:W-:Y:S02]  /*2b90*/  SHF.R.U32.HI R16, RZ, R7, R16 ;  /* 0x00000007ff107219 */ /* 0x000fe40000011610 */
[-C--:B----4-:R-:W-:Y:S02]  /*2ba0*/  SHF.R.U32.HI R17, RZ, R12.reuse, R17 ;  /* 0x0000000cff117219 */ /* 0x090fe40000011611 */
[----:B------:R-:W-:Y:S02]  /*2bb0*/  SHF.R.U32.HI R12, RZ, R12, R5 ;  /* 0x0000000cff0c7219 */ /* 0x000fe40000011605 */
[----:B------:R-:W-:Y:S02]  /*2bc0*/  SEL R17, R0, R17, !P1 ;  /* 0x0000001100117207 */ /* 0x000fe40004800000 */
[----:B------:R-:W-:Y:S02]  /*2bd0*/  SHF.R.U32.HI R18, RZ, R7, R18 ;  /* 0x00000007ff127219 */ /* 0x000fe40000011612 */
[----:B------:R-:W-:-:S02]  /*2be0*/  ISETP.NE.AND P2, PT, R14, 0x1, PT ;  /* 0x000000010e00780c */ /* 0x000fc40003f45270 */
[----:B------:R-:W-:Y:S02]  /*2bf0*/  SEL R5, R11, R12, !P1 ;  /* 0x0000000c0b057207 */ /* 0x000fe40004800000 */
[----:B------:R-:W-:Y:S02]  /*2c00*/  SEL R19, R9, R16, !P2 ;  /* 0x0000001009137207 */ /* 0x000fe40005000000 */
[----:B------:R-:W-:Y:S01]  /*2c10*/  SEL R7, R13, R18, !P2 ;  /* 0x000000120d077207 */ /* 0x000fe20005000000 */
[----:B-1----:R-:W-:-:S04]  /*2c20*/  IMAD.HI.U32 R16, R17, R2, RZ ;  /* 0x0000000211107227 */ /* 0x002fc800078e00ff */
[----:B------:R-:W-:Y:S01]  /*2c30*/  IMAD.HI.U32 R6, R19, R2, RZ ;  /* 0x0000000213067227 */ /* 0x000fe200078e00ff */
[----:B------:R-:W-:-:S04]  /*2c40*/  @P3 SHF.R.U32.HI R17, RZ, R3, R16 ;  /* 0x00000003ff113219 */ /* 0x000fc80000011610 */
[----:B------:R-:W-:Y:S01]  /*2c50*/  @P3 SHF.R.U32.HI R19, RZ, R3, R6 ;  /* 0x00000003ff133219 */ /* 0x000fe20000011606 */
[----:B------:R-:W-:-:S04]  /*2c60*/  IMAD R17, R26, R17, RZ ;  /* 0x000000111a117224 */ /* 0x000fc800078e02ff */
[----:B------:R-:W-:Y:S01]  /*2c70*/  IMAD R6, R26, R19, RZ ;  /* 0x000000131a067224 */ /* 0x000fe200078e02ff */
[----:B------:R-:W-:-:S04]  /*2c80*/  ISETP.GE.AND P1, PT, R5, R17, PT ;  /* 0x000000110500720c */ /* 0x000fc80003f26270 */
[----:B------:R-:W-:Y:S01]  /*2c90*/  ISETP.GE.OR P1, PT, R7, R6, P1 ;  /* 0x000000060700720c */ /* 0x000fe20000f26670 */
[----:B------:R-:W-:-:S05]  /*2ca0*/  IMAD.HI.U32 R6, R5, R2, RZ ;  /* 0x0000000205067227 */ /* 0x000fca00078e00ff */
[----:B------:R-:W-:-:S04]  /*2cb0*/  SHF.R.U32.HI R6, RZ, R3, R6 ;  /* 0x00000003ff067219 */ /* 0x000fc80000011606 */
[----:B------:R-:W-:-:S03]  /*2cc0*/  SEL R6, R5, R6, !P3 ;  /* 0x0000000605067207 */ /* 0x000fc60005800000 */
[----:B------:R-:W-:-:S04]  /*2cd0*/  @!P1 IMAD.HI.U32 R12, R7, R2, RZ ;  /* 0x00000002070c9227 */ /* 0x000fc800078e00ff */
[----:B------:R-:W-:Y:S01]  /*2ce0*/  IMAD.MOV R2, RZ, RZ, -R6 ;  /* 0x000000ffff027224 */ /* 0x000fe200078e0a06 */
[----:B------:R-:W-:-:S03]  /*2cf0*/  @!P1 SHF.R.U32.HI R12, RZ, R3, R12 ;  /* 0x00000003ff0c9219 */ /* 0x000fc6000001160c */
[----:B------:R-:W-:Y:S01]  /*2d00*/  IMAD R2, R26, R2, R5 ;  /* 0x000000021a027224 */ /* 0x000fe200078e0205 */
[----:B------:R-:W-:Y:S02]  /*2d10*/  @!P1 SEL R3, R7, R12, !P3 ;  /* 0x0000000c07039207 */ /* 0x000fe40005800000 */
[----:B------:R-:W-:-:S03]  /*2d20*/  IADD3 R12, PT, PT, -R5, RZ, RZ ;  /* 0x000000ff050c7210 */ /* 0x000fc60007ffe1ff */
[--C-:B------:R-:W-:Y:S02]  /*2d30*/  @!P1 IMAD.IADD R6, R6, 0x1, -R3.reuse ;  /* 0x0000000106069824 */ /* 0x100fe400078e0a03 */
[----:B------:R-:W-:Y:S01]  /*2d40*/  @!P1 IMAD R3, R2, R19, R3 ;  /* 0x0000001302039224 */ /* 0x000fe200078e0203 */
[----:B------:R-:W-:Y:S01]  /*2d50*/  IADD3 R2, PT, PT, -R7, RZ, RZ ;  /* 0x000000ff07027210 */ /* 0x000fe20007ffe1ff */
[----:B------:R-:W-:Y:S02]  /*2d60*/  @!P1 IMAD R5, R26, R6, R7 ;  /* 0x000000061a059224 */ /* 0x000fe400078e0207 */
[----:B------:R-:W-:Y:S02]  /*2d70*/  IMAD R11, R4, R12, R11 ;  /* 0x0000000c040b7224 */ /* 0x000fe400078e020b */
[----:B------:R-:W-:Y:S02]  /*2d80*/  @!P1 IMAD.MOV.U32 R7, RZ, RZ, R3 ;  /* 0x000000ffff079224 */ /* 0x000fe400078e0003 */
[----:B------:R-:W-:-:S02]  /*2d90*/  IMAD R2, R14, R2, R13 ;  /* 0x000000020e027224 */ /* 0x000fc400078e020d */
[----:B------:R-:W-:Y:S02]  /*2da0*/  IMAD R11, R5, R4, R11 ;  /* 0x00000004050b7224 */ /* 0x000fe400078e020b */
[----:B------:R-:W-:Y:S02]  /*2db0*/  IMAD R13, R7, R14, R2 ;  /* 0x0000000e070d7224 */ /* 0x000fe400078e0202 */
.L_x_38:
[----:B------:R-:W2:Y:S02]  /*2dc0*/  LDCU UR4, c[0x0][0xc30] ;  /* 0x00018600ff0477ac */ /* 0x000ea40008000800 */
[----:B--2---:R-:W-:-:S09]  /*2dd0*/  UISETP.NE.AND UP0, UPT, UR4, 0x1, UPT ;  /* 0x000000010400788c */ /* 0x004fd2000bf05270 */
[----:B------:R-:W-:Y:S05]  /*2de0*/  BRA.U UP0, `(.L_x_39) ;  /* 0x0000000100407547 */ /* 0x000fea000b800000 */
[----:B------:R-:W2:Y:S08]  /*2df0*/  LDC.64 R4, c[0x0][0xc10] ;  /* 0x00030400ff047b82 */ /* 0x000eb00000000a00 */
[----:B-1----:R-:W1:Y:S08]  /*2e00*/  LDC.64 R2, c[0x0][0xc18] ;  /* 0x00030600ff027b82 */ /* 0x002e700000000a00 */
[----:B------:R-:W3:Y:S08]  /*2e10*/  LDC R6, c[0x0][0xc20] ;  /* 0x00030800ff067b82 */ /* 0x000ef00000000800 */
[----:B------:R-:W4:Y:S01]  /*2e20*/  LDC R12, c[0x0][0xc0c] ;  /* 0x00030300ff0c7b82 */ /* 0x000f220000000800 */
[----:B--2---:R-:W-:-:S05]  /*2e30*/  IMAD.HI.U32 R4, R13, R4, RZ ;  /* 0x000000040d047227 */ /* 0x004fca00078e00ff */
[----:B------:R-:W-:Y:S01]  /*2e40*/  SHF.R.U32.HI R4, RZ, R5, R4 ;  /* 0x00000005ff047219 */ /* 0x000fe20000011604 */
[----:B-1----:R-:W-:Y:S01]  /*2e50*/  IMAD.HI.U32 R3, R11, R3, RZ ;  /* 0x000000030b037227 */ /* 0x002fe200078e00ff */
[----:B------:R-:W-:-:S04]  /*2e60*/  ISETP.NE.AND P1, PT, R2, 0x1, PT ;  /* 0x000000010200780c */ /* 0x000fc80003f25270 */
[----:B---3--:R-:W-:-:S04]  /*2e70*/  SHF.R.U32.HI R6, RZ, R6, R3 ;  /* 0x00000006ff067219 */ /* 0x008fc80000011603 */
[----:B------:R-:W-:Y:S02]  /*2e80*/  SEL R3, R11, R6, !P1 ;  /* 0x000000060b037207 */ /* 0x000fe40004800000 */
[----:B----4-:R-:W-:-:S04]  /*2e90*/  ISETP.NE.AND P2, PT, R12, 0x1, PT ;  /* 0x000000010c00780c */ /* 0x010fc80003f45270 */
[----:B------:R-:W-:-:S05]  /*2ea0*/  SEL R4, R13, R4, !P2 ;  /* 0x000000040d047207 */ /* 0x000fca0005000000 */
[----:B------:R-:W-:Y:S02]  /*2eb0*/  IMAD.IADD R5, R3, 0x1, -R4 ;  /* 0x0000000103057824 */ /* 0x000fe400078e0a04 */
[----:B------:R-:W-:Y:S02]  /*2ec0*/  IMAD.IADD R3, R4, 0x1, -R3 ;  /* 0x0000000104037824 */ /* 0x000fe400078e0a03 */
[----:B------:R-:W-:Y:S02]  /*2ed0*/  IMAD R13, R5, R12, R13 ;  /* 0x0000000c050d7224 */ /* 0x000fe400078e020d */
[----:B------:R-:W-:-:S07]  /*2ee0*/  IMAD R11, R3, R2, R11 ;  /* 0x00000002030b7224 */ /* 0x000fce00078e020b */
.L_x_39:
[----:B------:R-:W-:Y:S01]  /*2ef0*/  PLOP3.LUT P4, PT, PT, PT, PT, 0x80, 0x8 ;  /* 0x000000000008781c */ /* 0x000fe20003f8f070 */
[----:B------:R-:W-:Y:S01]  /*2f00*/  IMAD.IADD R19, R13, 0x1, R64 ;  /* 0x000000010d137824 */ /* 0x000fe200078e0240 */
[----:B------:R-:W-:Y:S01]  /*2f10*/  LOP3.LUT R8, R8, 0x1, RZ, 0x3c, !PT ;  /* 0x0000000108087812 */ /* 0x000fe200078e3cff */
[----:B------:R-:W-:Y:S01]  /*2f20*/  IMAD.IADD R16, R11, 0x1, R58 ;  /* 0x000000010b107824 */ /* 0x000fe200078e023a */
[----:B------:R-:W-:Y:S09]  /*2f30*/  @P0 BRA `(.L_x_40) ;  /* 0xffffffe400cc0947 */ /* 0x000ff2000383ffff */
[----:B------:R-:W-:Y:S01]  /*2f40*/  UIADD3 UR53, UPT, UPT, UR53, 0x40, URZ ;  /* 0x0000004035357890 */ /* 0x000fe2000fffe0ff */
[----:B-1----:R-:W-:-:S03]  /*2f50*/  SHF.L.U32 R3, R10, 0x1f, RZ ;  /* 0x0000001f0a037819 */ /* 0x002fc600000006ff */
[----:B------:R-:W-:-:S09]  /*2f60*/  ULEA UR4, UR56, UR53, 0x3 ;  /* 0x0000003538047291 */ /* 0x000fd2000f8e18ff */
[----:B------:R-:W1:Y:S02]  /*2f70*/  SYNCS.PHASECHK.TRANS64.TRYWAIT P0, [UR4], R3 ;  /* 0x00000003ff0075a7 */ /* 0x000e640008001104 */
[----:B-1----:R-:W-:Y:S05]  /*2f80*/  @!P0 BRA `(.L_x_41) ;  /* 0x0000006400488947 */ /* 0x002fea0003800000 */
.L_x_140:
[----:B------:R-:W-:-:S04]  /*2f90*/  UIADD3 UR5, UPT, UPT, UR56, 0x1, URZ ;  /* 0x0000000138057890 */ /* 0x000fc8000fffe0ff */
[----:B------:R-:W-:-:S04]  /*2fa0*/  UISETP.NE.AND UP0, UPT, UR5, 0x8, UPT ;  /* 0x000000080500788c */ /* 0x000fc8000bf05270 */
[----:B------:R-:W-:Y:S02]  /*2fb0*/  USEL UR6, URZ, 0x1, UP0 ;  /* 0x00000001ff067887 */ /* 0x000fe40008000000 */
[----:B------:R-:W-:-:S04]  /*2fc0*/  USEL UR5, UR5, URZ, UP0 ;  /* 0x000000ff05057287 */ /* 0x000fc80008000000 */
[----:B------:R-:W-:Y:S01]  /*2fd0*/  ULEA UR4, UR5, UR53, 0x3 ;  /* 0x0000003505047291 */ /* 0x000fe2000f8e18ff */
[----:B------:R-:W-:-:S04]  /*2fe0*/  LOP3.LUT R2, R10, UR6, RZ, 0x3c, !PT ;  /* 0x000000060a027c12 */ /* 0x000fc8000f8e3cff */
[----:B-1----:R-:W-:-:S04]  /*2ff0*/  SHF.L.U32 R3, R2, 0x1f, RZ ;  /* 0x0000001f02037819 */ /* 0x002fc800000006ff */
[----:B------:R-:W1:Y:S02]  /*3000*/  SYNCS.PHASECHK.TRANS64.TRYWAIT P0, [UR4], R3 ;  /* 0x00000003ff0075a7 */ /* 0x000e640008001104 */
[----:B-1----:R-:W-:Y:S05]  /*3010*/  @!P0 BRA `(.L_x_42) ;  /* 0x00000064003c8947 */ /* 0x002fea0003800000 */
.L_x_142:
        /* <DEDUP_REMOVED lines=9> */
.L_x_144:
        /* <DEDUP_REMOVED lines=9> */
.L_x_146:
        /* <DEDUP_REMOVED lines=9> */
.L_x_148:
        /* <DEDUP_REMOVED lines=9> */
.L_x_150:
        /* <DEDUP_REMOVED lines=9> */
.L_x_152:
[----:B------:R-:W-:-:S04]  /*32f0*/  UIADD3 UR5, UPT, UPT, UR5, 0x1, URZ ;  /* 0x0000000105057890 */ /* 0x000fc8000fffe0ff */
[----:B------:R-:W-:-:S04]  /*3300*/  UISETP.NE.AND UP0, UPT, UR5, 0x8, UPT ;  /* 0x000000080500788c */ /* 0x000fc8000bf05270 */
[----:B------:R-:W-:Y:S02]  /*3310*/  USEL UR4, URZ, 0x1, UP0 ;  /* 0x00000001ff047887 */ /* 0x000fe40008000000 */
[----:B------:R-:W-:-:S04]  /*3320*/  USEL UR5, UR5, URZ, UP0 ;  /* 0x000000ff05057287 */ /* 0x000fc80008000000 */
[----:B------:R-:W-:Y:S01]  /*3330*/  ULEA UR5, UR5, UR53, 0x3 ;  /* 0x0000003505057291 */ /* 0x000fe2000f8e18ff */
[----:B-1----:R-:W-:-:S04]  /*3340*/  LOP3.LUT R3, R2, UR4, RZ, 0x3c, !PT ;  /* 0x0000000402037c12 */ /* 0x002fc8000f8e3cff */
[----:B------:R-:W-:Y:S01]  /*3350*/  SHF.L.U32 R3, R3, 0x1f, RZ ;  /* 0x0000001f03037819 */ /* 0x000fe200000006ff */
[----:B------:R-:W-:-:S07]  /*3360*/  IMAD.U32 R0, RZ, RZ, UR5 ;  /* 0x00000005ff007e24 */ /* 0x000fce000f8e00ff */
.L_x_48:
[----:B-1----:R1:W2:Y:S02]  /*3370*/  SYNCS.PHASECHK.TRANS64.TRYWAIT P0, [R0+URZ], R3 ;  /* 0x00000003000075a7 */ /* 0x0022a400080011ff */
[----:B--2---:R-:W-:Y:S05]  /*3380*/  @!P0 NANOSLEEP.SYNCS 0x989680 ;  /* 0x009896800000895d */ /* 0x004fea0003900000 */
[----:B------:R-:W2:Y:S02]  /*3390*/  @!P0 SYNCS.PHASECHK.TRANS64 P0, [R0+URZ], R3 ;  /* 0x00000003000085a7 */ /* 0x000ea400080010ff */
[----:B--2---:R-:W-:Y:S05]  /*33a0*/  @P0 EXIT ;  /* 0x000000000000094d */ /* 0x004fea0003800000 */
[----:B------:R-:W-:Y:S05]  /*33b0*/  BRA `(.L_x_48) ;  /* 0xfffffffc00ec7947 */ /* 0x000fea000383ffff */
.L_x_22:
[----:B------:R-:W-:-:S04]  /*33c0*/  UISETP.NE.AND UP1, UPT, UR49, URZ, UPT ;  /* 0x000000ff3100728c */ /* 0x000fc8000bf25270 */
[----:B------:R-:W-:-:S09]  /*33d0*/  UISETP.NE.OR UP1, UPT, UR4, 0x1, UP1 ;  /* 0x000000010400788c */ /* 0x000fd20008f25670 */
[----:B------:R-:W-:Y:S05]  /*33e0*/  BRA.U UP1, `(.L_x_49) ;  /* 0x0000000101b07547 */ /* 0x000fea000b800000 */
[----:B------:R-:W-:Y:S01]  /*33f0*/  UMOV UR4, 0x400 ;  /* 0x0000040000047882 */ /* 0x000fe20000000000 */
[----:B------:R-:W-:Y:S01]  /*3400*/  HFMA2 R2, -RZ, RZ, 0, 5.9604644775390625e-08 ;  /* 0x00000001ff027431 */ /* 0x000fe200000001ff */
[----:B------:R-:W-:Y:S01]  /*3410*/  ULEA UR49, UR49, UR4, 0x18 ;  /* 0x0000000431317291 */ /* 0x000fe2000f8ec0ff */
[----:B------:R-:W-:Y:S01]  /*3420*/  ISETP.GE.U32.AND P0, PT, R8, 0x2, PT ;  /* 0x000000020800780c */ /* 0x000fe20003f06070 */
[----:B------:R-:W-:Y:S02]  /*3430*/  IMAD.MOV.U32 R3, RZ, RZ, RZ ;  /* 0x000000ffff037224 */ /* 0x000fe400078e00ff */
[----:B------:R-:W-:Y:S02]  /*3440*/  UIADD3 UR6, UPT, UPT, UR49, 0xd8, URZ ;  /* 0x000000d831067890 */ /* 0x000fe4000fffe0ff */
[----:B------:R-:W-:Y:S02]  /*3450*/  UIADD3 UR7, UPT, UPT, UR49, 0xd0, URZ ;  /* 0x000000d031077890 */ /* 0x000fe4000fffe0ff */
[----:B------:R-:W-:-:S12]  /*3460*/  UPRMT UR6, URZ, 0x654, UR6 ;  /* 0x00000654ff067896 */ /* 0x000fd80008000006 */
.L_x_52:
[----:B------:R-:W-:Y:S01]  /*3470*/  SHF.L.U32 R7, R2, 0x1f, RZ ;  /* 0x0000001f02077819 */ /* 0x000fe200000006ff */
[----:B------:R-:W-:Y:S02]  /*3480*/  IMAD.U32 R9, RZ, RZ, UR7 ;  /* 0x00000007ff097e24 */ /* 0x000fe4000f8e00ff */
[----:B------:R-:W-:Y:S01]  /*3490*/  @!P0 IMAD.MOV.U32 R5, RZ, RZ, 0x10 ;  /* 0x00000010ff058424 */ /* 0x000fe200078e00ff */
[----:B------:R-:W2:Y:S02]  /*34a0*/  SYNCS.PHASECHK.TRANS64.TRYWAIT P1, [UR49+0xd8], R7 ;  /* 0x0000d807ff0075a7 */ /* 0x000ea40008021131 */
[----:B------:R-:W-:-:S04]  /*34b0*/  PRMT R9, R8, 0x654, R9 ;  /* 0x0000065408097816 */ /* 0x000fc80000000009 */
[----:B------:R-:W-:Y:S01]  /*34c0*/  SEL R0, R9, R0, !P0 ;  /* 0x0000000009007207 */ /* 0x000fe20004000000 */
[----:B--2---:R-:W-:Y:S06]  /*34d0*/  @!P1 BRA `(.L_x_50) ;  /* 0x00000060009c9947 */ /* 0x004fec0003800000 */
.L_x_154:
[----:B------:R-:W-:Y:S01]  /*34e0*/  UIADD3 UR4, UPT, UPT, UR49, 0x110, URZ ;  /* 0x0000011031047890 */ /* 0x000fe2000fffe0ff */
[----:B------:R3:W-:Y:S01]  /*34f0*/  @!P0 SYNCS.ARRIVE.TRANS64.RED RZ, [R0+URZ], R5 ;  /* 0x0000000500ff89a7 */ /* 0x0007e200080004ff */
[----:B------:R-:W-:Y:S01]  /*3500*/  UIADD3 UR5, UPT, UPT, UR49, 0xd0, URZ ;  /* 0x000000d031057890 */ /* 0x000fe2000fffe0ff */
[----:B------:R-:W-:-:S08]  /*3510*/  LOP3.LUT R2, R2, 0x1, RZ, 0x3c, !PT ;  /* 0x0000000102027812 */ /* 0x000fd000078e3cff */
[----:B------:R-:W-:Y:S06]  /*3520*/  UGETNEXTWORKID.BROADCAST [UR4], [UR5] ;  /* 0x00000000040073ca */ /* 0x000fec0008000100 */
[----:B---3--:R-:W-:-:S04]  /*3530*/  SHF.L.U32 R5, R3, 0x1f, RZ ;  /* 0x0000001f03057819 */ /* 0x008fc800000006ff */
[----:B------:R-:W3:Y:S02]  /*3540*/  SYNCS.PHASECHK.TRANS64.TRYWAIT P1, [UR49+0xd0], R5 ;  /* 0x0000d005ff0075a7 */ /* 0x000ee40008021131 */
[----:B---3--:R-:W-:Y:S05]  /*3550*/  @!P1 BRA `(.L_x_51) ;  /* 0x0000006000949947 */ /* 0x008fea0003800000 */
.L_x_156:
[----:B--2---:R-:W2:Y:S01]  /*3560*/  LDS.128 R4, [UR49+0x110] ;  /* 0x00011031ff047984 */ /* 0x004ea20008000c00 */
[----:B------:R-:W-:Y:S01]  /*3570*/  LOP3.LUT R3, R3, 0x1, RZ, 0x3c, !PT ;  /* 0x0000000103037812 */ /* 0x000fe200078e3cff */
[----:B------:R-:W-:Y:S01]  /*3580*/  @!PT LDS RZ, [RZ] ;  /* 0x00000000fffff984 */ /* 0x000fe20000000800 */
[----:B------:R-:W-:Y:S01]  /*3590*/  @!PT LDS RZ, [RZ] ;  /* 0x00000000fffff984 */ /* 0x000fe20000000800 */
[----:B------:R-:W-:Y:S01]  /*35a0*/  @!PT LDS RZ, [RZ] ;  /* 0x00000000fffff984 */ /* 0x000fe20000000800 */
[----:B------:R-:W-:Y:S01]  /*35b0*/  @!PT LDS RZ, [RZ] ;  /* 0x00000000fffff984 */ /* 0x000fe20000000800 */
[----:B------:R3:W-:Y:S06]  /*35c0*/  MEMBAR.ALL.CTA ;  /* 0x0000000000007992 */ /* 0x0007ec0000008000 */
[----:B---3--:R-:W3:Y:S02]  /*35d0*/  FENCE.VIEW.ASYNC.S ;  /* 0x00000000000073c6 */ /* 0x008ee40000000000 */
[----:B---3--:R-:W-:Y:S01]  /*35e0*/  SYNCS.ARRIVE.TRANS64.RED.A1T0 RZ, [UR6], RZ ;  /* 0x000000ffffff79a7 */ /* 0x008fe20008100406 */
[----:B--2---:R-:W-:-:S13]  /*35f0*/  LOP3.LUT P1, RZ, R6, 0x1, RZ, 0xc0, !PT ;  /* 0x0000000106ff7812 */ /* 0x004fda000782c0ff */
[----:B------:R-:W-:Y:S05]  /*3600*/  @P1 BRA `(.L_x_52) ;  /* 0xfffffffc00981947 */ /* 0x000fea000383ffff */
[----:B------:R-:W-:-:S04]  /*3610*/  SHF.L.U32 R0, R2, 0x1f, RZ ;  /* 0x0000001f02007819 */ /* 0x000fc800000006ff */
[----:B------:R-:W2:Y:S02]  /*3620*/  SYNCS.PHASECHK.TRANS64 P0, [UR49+0xd8], R0 ;  /* 0x0000d800ff0075a7 */ /* 0x000ea40008001031 */
[----:B-12---:R-:W-:Y:S05]  /*3630*/  @P0 EXIT ;  /* 0x000000000000094d */ /* 0x006fea0003800000 */
[----:B------:R-:W-:-:S07]  /*3640*/  MOV R0, UR49 ;  /* 0x0000003100007c02 */ /* 0x000fce0008000f00 */
.L_x_53:
[----:B-1----:R-:W-:-:S04]  /*3650*/  SHF.L.U32 R3, R2, 0x1f, RZ ;  /* 0x0000001f02037819 */ /* 0x002fc800000006ff */
[----:B------:R1:W2:Y:S03]  /*3660*/  SYNCS.PHASECHK.TRANS64.TRYWAIT P0, [R0+URZ+0xd8], R3 ;  /* 0x0000d803000075a7 */ /* 0x0002a600080011ff */
[----:B--2---:R-:W-:Y:S05]  /*3670*/  @!P0 NANOSLEEP.SYNCS 0x989680 ;  /* 0x009896800000895d */ /* 0x004fea0003900000 */
[----:B------:R-:W2:Y:S02]  /*3680*/  @!P0 SYNCS.PHASECHK.TRANS64 P0, [R0+URZ+0xd8], R3 ;  /* 0x0000d803000085a7 */ /* 0x000ea400080010ff */
[----:B--2---:R-:W-:Y:S05]  /*3690*/  @P0 EXIT ;  /* 0x000000000000094d */ /* 0x004fea0003800000 */
[----:B------:R-:W-:Y:S05]  /*36a0*/  BRA `(.L_x_53) ;  /* 0xfffffffc00e87947 */ /* 0x000fea000383ffff */
.L_x_49:
[----:B------:R-:W-:Y:S05]  /*36b0*/  BRA.U UP4, `(.L_x_54) ;  /* 0x0000000d04847547 */ /* 0x000fea000b800000 */
[----:B------:R-:W-:Y:S01]  /*36c0*/  UMOV UR4, 0x40 ;  /* 0x0000004000047882 */ /* 0x000fe20000000000 */
[----:B------:R-:W-:Y:S01]  /*36d0*/  NOP ;  /* 0x0000000000007918 */ /* 0x000fe20000000000 */
[----:B------:R-:W-:Y:S01]  /*36e0*/  ULEA UR4, UR49, UR4, 0x18 ;  /* 0x0000000431047291 */ /* 0x000fe2000f8ec0ff */
[----:B------:R-:W-:Y:S02]  /*36f0*/  UMOV UR5, 0x400 ;  /* 0x0000040000057882 */ /* 0x000fe40000000000 */
[----:B------:R-:W-:-:S06]  /*3700*/  ULEA UR49, UR49, UR5, 0x18 ;  /* 0x0000000531317291 */ /* 0x000fcc000f8ec0ff */
[----:B------:R-:W2:Y:S02]  /*3710*/  LDS.U8 R2, [UR4+0x1c] ;  /* 0x00001c04ff027984 */ /* 0x000ea40008000000 */
[----:B--2---:R-:W-:-:S13]  /*3720*/  ISETP.NE.AND P0, PT, R2, RZ, PT ;  /* 0x000000ff0200720c */ /* 0x004fda0003f05270 */
[----:B------:R-:W-:Y:S05]  /*3730*/  @P0 BRA `(.L_x_55) ;  /* 0x0000000000580947 */ /* 0x000fea0003800000 */
[----:B------:R-:W-:-:S13]  /*3740*/  ELECT P0, URZ, PT ;  /* 0x0000000000ff782f */ /* 0x000fda0003800000 */
[----:B------:R-:W-:Y:S05]  /*3750*/  @!P0 BRA `(.L_x_56) ;  /* 0x0000000000608947 */ /* 0x000fea0003800000 */
[----:B------:R-:W-:Y:S01]  /*3760*/  UMOV UR5, 0x10 ;  /* 0x0000001000057882 */ /* 0x000fe20000000000 */
[----:B------:R-:W-:Y:S01]  /*3770*/  HFMA2 R2, -RZ, RZ, 0, 5.9604644775390625e-08 ;  /* 0x00000001ff027431 */ /* 0x000fe200000001ff */
[----:B------:R-:W-:-:S03]  /*3780*/  MOV R3, 0xffff ;  /* 0x0000ffff00037802 */ /* 0x000fc60000000f00 */
[----:B------:R-:W-:Y:S04]  /*3790*/  DEPBAR.LE SB2, 0x36 ;  /* 0x0000ad800000791a */ /* 0x000fe80000000000 */
[----:B------:R-:W2:Y:S02]  /*37a0*/  UTCATOMSWS.FIND_AND_SET.ALIGN UP0, UR5, UR5 ;  /* 0x00000005000575e3 */ /* 0x000ea40008000800 */
[----:B--2---:R-:W-:Y:S01]  /*37b0*/  MOV R4, UR5 ;  /* 0x0000000500047c02 */ /* 0x004fe20008000f00 */
[----:B------:R-:W-:Y:S06]  /*37c0*/  BRA.U UP0, `(.L_x_57) ;  /* 0x0000000100187547 */ /* 0x000fec000b800000 */
.L_x_58:
[----:B------:R-:W-:Y:S05]  /*37d0*/  NANOSLEEP 0x64 ;  /* 0x000000640000795d */ /* 0x000fea0003800000 */
[----:B------:R-:W-:-:S05]  /*37e0*/  UMOV UR5, 0x10 ;  /* 0x0000001000057882 */ /* 0x000fca0000000000 */
[----:B------:R-:W-:Y:S04]  /*37f0*/  DEPBAR.LE SB2, 0x36 ;  /* 0x0000ad800000791a */ /* 0x000fe80000000000 */
[----:B------:R-:W2:Y:S02]  /*3800*/  UTCATOMSWS.FIND_AND_SET.ALIGN UP0, UR5, UR5 ;  /* 0x00000005000575e3 */ /* 0x000ea40008000800 */
[----:B--2---:R-:W-:Y:S01]  /*3810*/  MOV R4, UR5 ;  /* 0x0000000500047c02 */ /* 0x004fe20008000f00 */
[----:B------:R-:W-:Y:S05]  /*3820*/  BRA.U !UP0, `(.L_x_58) ;  /* 0xfffffffd08e87547 */ /* 0x000fea000b83ffff */
.L_x_57:
[-C--:B------:R-:W-:Y:S02]  /*3830*/  SHF.L.U32 R3, R3, R4.reuse, RZ ;  /* 0x0000000403037219 */ /* 0x080fe400000006ff */
[----:B------:R-:W-:Y:S01]  /*3840*/  SHF.L.U32 R2, R2, R4, RZ ;  /* 0x0000000402027219 */ /* 0x000fe200000006ff */
[----:B------:R-:W-:Y:S02]  /*3850*/  IMAD.SHL.U32 R4, R4, 0x20, RZ ;  /* 0x0000002004047824 */ /* 0x000fe400078e00ff */
[----:B------:R2:W-:Y:S04]  /*3860*/  ATOMS.OR RZ, [UR4+0x14], R3 ;  /* 0x00001403ffff798c */ /* 0x0005e8000b000004 */
[----:B------:R2:W-:Y:S04]  /*3870*/  ATOMS.OR RZ, [UR4+0x18], R2 ;  /* 0x00001802ffff798c */ /* 0x0005e8000b000004 */
[----:B------:R2:W-:Y:S01]  /*3880*/  STS [UR49+0x120], R4 ;  /* 0x00012004ff007988 */ /* 0x0005e20008000831 */
[----:B------:R-:W-:Y:S05]  /*3890*/  BRA `(.L_x_56) ;  /* 0x0000000000107947 */ /* 0x000fea0003800000 */
.L_x_55:
[----:B------:R-:W-:-:S05]  /*38a0*/  MOV R2, 0xffffffff ;  /* 0xffffffff00027802 */ /* 0x000fca0000000f00 */
[----:B------:R2:W-:Y:S02]  /*38b0*/  STS [UR49+0x120], R2 ;  /* 0x00012002ff007988 */ /* 0x0005e40008000831 */
[----:B--2---:R-:W-:Y:S02]  /*38c0*/  MOV R2, 0x38e0 ;  /* 0x000038e000027802 */ /* 0x004fe40000000f00 */
[----:B-1---5:R-:W-:Y:S05]  /*38d0*/  CALL.REL.NOINC `($__internal_1_$__cuda_sm10x_tcgen05_guardrail_trap_phase_invalid_during_alloc) ;  /* 0x0000006400a87944 */ /* 0x022fea0003c00000 */
.L_x_56:
[----:B------:R-:W-:Y:S05]  /*38e0*/  WARPSYNC.ALL ;  /* 0x0000000000007948 */ /* 0x000fea0003800000 */
[----:B------:R-:W3:Y:S01]  /*38f0*/  S2UR UR7, SR_CgaCtaId ;  /* 0x00000000000779c3 */ /* 0x000ee20000008800 */
[----:B------:R-:W-:Y:S01]  /*3900*/  UMOV UR4, 0x400 ;  /* 0x0000040000047882 */ /* 0x000fe20000000000 */
[----:B------:R-:W-:-:S06]  /*3910*/  NOP ;  /* 0x0000000000007918 */ /* 0x000fcc0000000000 */
[----:B------:R-:W-:Y:S06]  /*3920*/  BAR.ARV 0x6, 0xa0 ;  /* 0x0182800000007b1d */ /* 0x000fec0000002000 */
[----:B------:R-:W4:Y:S01]  /*3930*/  LDCU UR5, c[0x0][0x394] ;  /* 0x00007280ff0577ac */ /* 0x000f220008000800 */
[----:B------:R-:W-:Y:S01]  /*3940*/  LOP3.LUT R0, R0, 0xffff, RZ, 0xc0, !PT ;  /* 0x0000ffff00007812 */ /* 0x000fe200078ec0ff */
[----:B------:R-:W-:Y:S02]  /*3950*/  IMAD.MOV.U32 R11, RZ, RZ, 0x1 ;  /* 0x00000001ff0b7424 */ /* 0x000fe400078e00ff */
[----:B------:R-:W-:Y:S01]  /*3960*/  IMAD.MOV.U32 R10, RZ, RZ, RZ ;  /* 0x000000ffff0a7224 */ /* 0x000fe200078e00ff */
[----:B------:R-:W-:Y:S01]  /*3970*/  R2UR UR10, R0 ;  /* 0x00000000000a72ca */ /* 0x000fe200000e0000 */
[----:B------:R-:W-:Y:S01]  /*3980*/  IMAD.MOV.U32 R8, RZ, RZ, RZ ;  /* 0x000000ffff087224 */ /* 0x000fe200078e00ff */
[----:B------:R-:W-:Y:S01]  /*3990*/  UMOV UR18, URZ ;  /* 0x000000ff00127c82 */ /* 0x000fe20008000000 */
[----:B------:R-:W-:Y:S01]  /*39a0*/  UMOV UR17, URZ ;  /* 0x000000ff00117c82 */ /* 0x000fe20008000000 */
[----:B------:R-:W-:Y:S01]  /*39b0*/  UMOV UR26, 0x0 ;  /* 0x00000000001a7882 */ /* 0x000fe20000000000 */
[----:B---3--:R-:W-:Y:S01]  /*39c0*/  ULEA UR7, UR7, UR4, 0x18 ;  /* 0x0000000407077291 */ /* 0x008fe2000f8ec0ff */
[----:B------:R-:W3:Y:S03]  /*39d0*/  LDCU UR4, c[0x0][0x394] ;  /* 0x00007280ff0477ac */ /* 0x000ee60008000800 */
[----:B------:R-:W-:-:S02]  /*39e0*/  UIADD3 UR12, UPT, UPT, UR7, 0x14400, URZ ;  /* 0x00014400070c7890 */ /* 0x000fc4000fffe0ff */
[----:B----4-:R-:W-:-:S03]  /*39f0*/  UIADD3 UR5, UPT, UPT, UR5, 0x3f, URZ ;  /* 0x0000003f05057890 */ /* 0x010fc6000fffe0ff */
[----:B--2---:R-:W2:Y:S01]  /*3a00*/  LDS R2, [UR7+0x120] ;  /* 0x00012007ff027984 */ /* 0x004ea20008000800 */
[----:B------:R-:W-:Y:S02]  /*3a10*/  UIADD3 UR19, UPT, UPT, UR7, 0x4400, URZ ;  /* 0x0000440007137890 */ /* 0x000fe4000fffe0ff */
[----:B------:R-:W-:Y:S02]  /*3a20*/  USHF.R.S32.HI UR6, URZ, 0x1f, UR5 ;  /* 0x0000001fff067899 */ /* 0x000fe40008011405 */
[----:B------:R-:W-:Y:S02]  /*3a30*/  USHF.R.U32.HI UR12, URZ, 0x4, UR12 ;  /* 0x00000004ff0c7899 */ /* 0x000fe4000801160c */
[----:B------:R-:W-:Y:S02]  /*3a40*/  ULEA.HI UR6, UR6, UR5, URZ, 0x6 ;  /* 0x0000000506067291 */ /* 0x000fe4000f8f30ff */
[----:B------:R-:W-:Y:S02]  /*3a50*/  UIADD3 UR5, UPT, UPT, UR7, 0xd8, URZ ;  /* 0x000000d807057890 */ /* 0x000fe4000fffe0ff */
[----:B------:R-:W-:-:S02]  /*3a60*/  USHF.R.S32.HI UR6, URZ, 0x6, UR6 ;  /* 0x00000006ff067899 */ /* 0x000fc40008011406 */
[----:B------:R-:W-:Y:S02]  /*3a70*/  USHF.R.U32.HI UR19, URZ, 0x4, UR19 ;  /* 0x00000004ff137899 */ /* 0x000fe40008011613 */
[----:B------:R-:W-:Y:S02]  /*3a80*/  UISETP.LT.AND UP0, UPT, UR6, 0x1, UPT ;  /* 0x000000010600788c */ /* 0x000fe4000bf01270 */
[----:B------:R-:W-:Y:S02]  /*3a90*/  ULOP3.LUT UR12, UR12, 0x3fff, URZ, 0xc0, !UPT ;  /* 0x00003fff0c0c7892 */ /* 0x000fe4000f8ec0ff */
[----:B------:R-:W-:Y:S01]  /*3aa0*/  USEL UR11, UR6, 0x1, !UP0 ;  /* 0x00000001060b7887 */ /* 0x000fe2000c000000 */
[----:B------:R-:W-:Y:S01]  /*3ab0*/  UMOV UR27, 0x4218490 ;  /* 0x04218490001b7882 */ /* 0x000fe20000000000 */
[----:B------:R-:W-:Y:S02]  /*3ac0*/  UPRMT UR5, URZ, 0x654, UR5 ;  /* 0x00000654ff057896 */ /* 0x000fe40008000005 */
[----:B------:R-:W-:-:S02]  /*3ad0*/  ULOP3.LUT UR19, UR19, 0x3fff, URZ, 0xc0, !UPT ;  /* 0x00003fff13137892 */ /* 0x000fc4000f8ec0ff */
[----:B------:R-:W-:Y:S02]  /*3ae0*/  ULOP3.LUT UR12, UR12, 0x2000000, URZ, 0xfc, !UPT ;  /* 0x020000000c0c7892 */ /* 0x000fe4000f8efcff */
[----:B------:R-:W-:Y:S02]  /*3af0*/  UIADD3 UR11, UPT, UPT, -UR11, URZ, URZ ;  /* 0x000000ff0b0b7290 */ /* 0x000fe4000fffe1ff */
[----:B---3--:R-:W-:Y:S01]  /*3b00*/  UISETP.GE.AND UP3, UPT, UR4, 0x1, UPT ;  /* 0x000000010400788c */ /* 0x008fe2000bf66270 */
[----:B------:R-:W-:Y:S01]  /*3b10*/  UMOV UR24, 0x0 ;  /* 0x0000000000187882 */ /* 0x000fe20000000000 */
[----:B------:R-:W-:Y:S01]  /*3b20*/  UMOV UR25, 0x4218490 ;  /* 0x0421849000197882 */ /* 0x000fe20000000000 */
[----:B------:R-:W-:Y:S01]  /*3b30*/  UMOV UR22, 0x0 ;  /* 0x0000000000167882 */ /* 0x000fe20000000000 */
[----:B------:R-:W-:Y:S01]  /*3b40*/  UMOV UR23, 0x4218490 ;  /* 0x0421849000177882 */ /* 0x000fe20000000000 */
[----:B------:R-:W-:Y:S01]  /*3b50*/  UMOV UR20, 0x0 ;  /* 0x0000000000147882 */ /* 0x000fe20000000000 */
[----:B------:R-:W-:Y:S01]  /*3b60*/  UMOV UR21, 0x4218490 ;  /* 0x0421849000157882 */ /* 0x000fe20000000000 */
[C---:B--2---:R-:W-:Y:S01]  /*3b70*/  VIADD R5, R2.reuse, 0x80 ;  /* 0x0000008002057836 */ /* 0x044fe20000000000 */
[----:B------:R-:W-:-:S04]  /*3b80*/  LOP3.LUT R4, R2, 0xffff, RZ, 0xc0, !PT ;  /* 0x0000ffff02047812 */ /* 0x000fc800078ec0ff */
[----:B------:R-:W-:-:S05]  /*3b90*/  LOP3.LUT R5, R5, 0xffff, RZ, 0xc0, !PT ;  /* 0x0000ffff05057812 */ /* 0x000fca00078ec0ff */
[----:B------:R2:W-:Y:S02]  /*3ba0*/  STL.64 [R1], R4 ;  /* 0x0000000401007387 */ /* 0x0005e40000100a00 */
.L_x_65:
[----:B--2---:R-:W-:-:S04]  /*3bb0*/  SHF.L.U32 R3, R10, 0x1f, RZ ;  /* 0x0000001f0a037819 */ /* 0x004fc800000006ff */
[----:B---3--:R-:W3:Y:S02]  /*3bc0*/  SYNCS.PHASECHK.TRANS64.TRYWAIT P0, [UR7+0xd0], R3 ;  /* 0x0000d003ff0075a7 */ /* 0x008ee40008001107 */
[----:B---3--:R-:W-:Y:S05]  /*3bd0*/  @!P0 BRA `(.L_x_59) ;  /* 0x0000005c000c8947 */ /* 0x008fea0003800000 */
.L_x_158:
[----:B--2---:R-:W2:Y:S01]  /*3be0*/  LDS.128 R4, [UR7+0x110] ;  /* 0x00011007ff047984 */ /* 0x004ea20008000c00 */
[----:B------:R-:W-:Y:S01]  /*3bf0*/  ULEA UR9, UR18, UR7, 0x3 ;  /* 0x0000000712097291 */ /* 0x000fe2000f8e18ff */
[----:B---3--:R-:W-:Y:S01]  /*3c00*/  SHF.L.U32 R3, R11, 0x1f, RZ ;  /* 0x0000001f0b037819 */ /* 0x008fe200000006ff */
[----:B------:R-:W-:Y:S01]  /*3c10*/  @!PT LDS RZ, [RZ] ;  /* 0x00000000fffff984 */ /* 0x000fe20000000800 */
[----:B------:R-:W-:Y:S01]  /*3c20*/  @!PT LDS RZ, [RZ] ;  /* 0x00000000fffff984 */ /* 0x000fe20000000800 */
[----:B------:R-:W-:Y:S01]  /*3c30*/  @!PT LDS RZ, [RZ] ;  /* 0x00000000fffff984 */ /* 0x000fe20000000800 */
[----:B------:R-:W-:Y:S01]  /*3c40*/  @!PT LDS RZ, [RZ] ;  /* 0x00000000fffff984 */ /* 0x000fe20000000800 */
[----:B------:R3:W-:Y:S06]  /*3c50*/  MEMBAR.ALL.CTA ;  /* 0x0000000000007992 */ /* 0x0007ec0000008000 */
[----:B---3--:R-:W3:Y:S02]  /*3c60*/  FENCE.VIEW.ASYNC.S ;  /* 0x00000000000073c6 */ /* 0x008ee40000000000 */
[----:B---3--:R-:W-:Y:S01]  /*3c70*/  SYNCS.ARRIVE.TRANS64.RED.A1T0 RZ, [UR5], RZ ;  /* 0x000000ffffff79a7 */ /* 0x008fe20008100405 */
[----:B------:R-:W3:Y:S02]  /*3c80*/  SYNCS.PHASECHK.TRANS64.TRYWAIT P0, [UR9+0xf0], R3 ;  /* 0x0000f003ff0075a7 */ /* 0x000ee40008001109 */
[----:B--23--:R-:W-:Y:S05]  /*3c90*/  @!P0 BRA `(.L_x_60) ;  /* 0x0000005800f48947 */ /* 0x00cfea0003800000 */
.L_x_160:
[----:B------:R-:W-:Y:S05]  /*3ca0*/  BRA.U !UP3, `(.L_x_61) ;  /* 0x000000010bf47547 */ /* 0x000fea000b800000 */
[----:B--2---:R-:W-:Y:S01]  /*3cb0*/  IMAD.U32 R0, RZ, RZ, UR18 ;  /* 0x00000012ff007e24 */ /* 0x004fe2000f8e00ff */
[----:B------:R-:W-:-:S04]  /*3cc0*/  ULEA UR4, UR17, UR7, 0x3 ;  /* 0x0000000711047291 */ /* 0x000fc8000f8e18ff */
[----:B------:R-:W-:Y:S02]  /*3cd0*/  LEA R3, R0, R1, 0x2 ;  /* 0x0000000100037211 */ /* 0x000fe400078e10ff */
[----:B------:R-:W-:-:S04]  /*3ce0*/  SHF.L.U32 R0, R8, 0x1f, RZ ;  /* 0x0000001f08007819 */ /* 0x000fc800000006ff */
[----:B------:R-:W5:Y:S01]  /*3cf0*/  LDL R3, [R3] ;  /* 0x0000000003037983 */ /* 0x000f620000100800 */
[----:B------:R2:W3:Y:S01]  /*3d00*/  SYNCS.PHASECHK.TRANS64.TRYWAIT P2, [UR4], R0 ;  /* 0x00000000ff0075a7 */ /* 0x0004e20008041104 */
[----:B------:R-:W-:Y:S01]  /*3d10*/  UPLOP3.LUT UP4, UPT, UPT, UPT, UPT, 0x40, 0x4 ;  /* 0x000000000004789c */ /* 0x000fe20003f8e870 */
[----:B------:R-:W-:Y:S01]  /*3d20*/  UMOV UR16, UR11 ;  /* 0x0000000b00107c82 */ /* 0x000fe20008000000 */
[----:B------:R-:W-:Y:S01]  /*3d30*/  UMOV UR15, UR6 ;  /* 0x00000006000f7c82 */ /* 0x000fe20008000000 */
[----:B------:R-:W-:-:S08]  /*3d40*/  UMOV UR14, UR17 ;  /* 0x00000011000e7c82 */ /* 0x000fd00008000000 */
.L_x_64:
[----:B------:R-:W-:Y:S02]  /*3d50*/  UIADD3 UR16, UPT, UPT, UR16, 0x1, URZ ;  /* 0x0000000110107890 */ /* 0x000fe4000fffe0ff */
[----:B----4-:R-:W-:Y:S02]  /*3d60*/  ULEA UR8, UR14, UR7, 0x3 ;  /* 0x000000070e087291 */ /* 0x010fe4000f8e18ff */
[----:B------:R-:W-:Y:S01]  /*3d70*/  UISETP.NE.AND UP0, UPT, UR16, URZ, UPT ;  /* 0x000000ff1000728c */ /* 0x000fe2000bf05270 */
[----:B--23--:R-:W-:Y:S10]  /*3d80*/  @P2 BRA `(.L_x_62) ;  /* 0x00000000000c2947 */ /* 0x00cff40003800000 */
[----:B------:R-:W-:Y:S04]  /*3d90*/  SHF.L.U32 R9, R8, 0x1f, RZ ;  /* 0x0000001f08097819 */ /* 0x000fe800000006ff */
[----:B------:R-:W3:Y:S02]  /*3da0*/  SYNCS.PHASECHK.TRANS64.TRYWAIT P0, [UR8], R9 ;  /* 0x00000009ff0075a7 */ /* 0x000ee40008001108 */
[----:B---3--:R-:W-:Y:S05]  /*3db0*/  @!P0 BRA `(.L_x_63) ;  /* 0x0000005800c48947 */ /* 0x008fea0003800000 */
.L_x_62:
[----:B------:R-:W-:Y:S01]  /*3dc0*/  UISETP.NE.AND UP1, UPT, UR15, 0x1, UPT ;  /* 0x000000010f00788c */ /* 0x000fe2000bf25270 */
[----:B------:R-:W-:Y:S01]  /*3dd0*/  PLOP3.LUT P2, PT, PT, PT, PT, 0x80, 0x8 ;  /* 0x000000000008781c */ /* 0x000fe20003f4f070 */
[----:B------:R-:W-:Y:S01]  /*3de0*/  UIADD3 UR17, UPT, UPT, UR14, 0x1, URZ ;  /* 0x000000010e117890 */ /* 0x000fe2000fffe0ff */
[----:B------:R-:W-:Y:S03]  /*3df0*/  ELECT P1, URZ, PT ;  /* 0x0000000000ff782f */ /* 0x000fe60003820000 */
[----:B------:R-:W-:Y:S01]  /*3e00*/  UISETP.NE.AND UP2, UPT, UR17, 0x8, UPT ;  /* 0x000000081100788c */ /* 0x000fe2000bf45270 */
[----:B------:R-:W-:Y:S01]  /*3e10*/  PLOP3.LUT P0, PT, PT, PT, UP1, 0x80, 0x8 ;  /* 0x000000000008781c */ /* 0x000fe20003f0f018 */
[----:B------:R-:W-:Y:S02]  /*3e20*/  ULEA UR28, UR14, UR19, 0x9 ;  /* 0x000000130e1c7291 */ /* 0x000fe4000f8e48ff */
[----:B------:R-:W-:Y:S02]  /*3e30*/  USEL UR13, URZ, 0x1, UP2 ;  /* 0x00000001ff0d7887 */ /* 0x000fe40009000000 */
[----:B------:R-:W-:Y:S02]  /*3e40*/  USEL UR17, UR17, URZ, UP2 ;  /* 0x000000ff11117287 */ /* 0x000fe40009000000 */
[----:B------:R-:W-:Y:S02]  /*3e50*/  ULEA UR30, UR14, UR12, 0xa ;  /* 0x0000000c0e1e7291 */ /* 0x000fe4000f8e50ff */
[----:B------:R-:W-:Y:S01]  /*3e60*/  @UP1 ULEA UR4, UR17, UR7, 0x3 ;  /* 0x0000000711041291 */ /* 0x000fe2000f8e18ff */
[----:B------:R-:W-:Y:S01]  /*3e70*/  LOP3.LUT R8, R8, UR13, RZ, 0x3c, !PT ;  /* 0x0000000d08087c12 */ /* 0x000fe2000f8e3cff */
[----:B------:R-:W-:Y:S02]  /*3e80*/  UIADD3 UR38, UPT, UPT, UR28, 0x80, URZ ;  /* 0x000000801c267890 */ /* 0x000fe4000fffe0ff */
[----:B------:R-:W-:Y:S01]  /*3e90*/  UIADD3 UR36, UPT, UPT, UR30, 0x80, URZ ;  /* 0x000000801e247890 */ /* 0x000fe2000fffe0ff */
[----:B--2---:R-:W-:Y:S01]  /*3ea0*/  @P0 SHF.L.U32 R0, R8, 0x1f, RZ ;  /* 0x0000001f08000819 */ /* 0x004fe200000006ff */
[----:B------:R-:W-:Y:S02]  /*3eb0*/  UIADD3 UR34, UPT, UPT, UR28, 0x100, URZ ;  /* 0x000001001c227890 */ /* 0x000fe4000fffe0ff */
[----:B------:R-:W-:Y:S01]  /*3ec0*/  UIADD3 UR32, UPT, UPT, UR30, 0x100, URZ ;  /* 0x000001001e207890 */ /* 0x000fe2000fffe0ff */
[----:B------:R4:W2:Y:S01]  /*3ed0*/  @P0 SYNCS.PHASECHK.TRANS64.TRYWAIT P2, [UR4], R0 ;  /* 0x00000000ff0005a7 */ /* 0x0008a20008041104 */
[----:B------:R-:W-:Y:S02]  /*3ee0*/  ELECT P0, URZ, PT ;  /* 0x0000000000ff782f */ /* 0x000fe40003800000 */
[C---:B-----5:R-:W-:Y:S01]  /*3ef0*/  @P1 R2UR.BROADCAST UR4, R3.reuse ;  /* 0x00000000030412ca */ /* 0x060fe200008e0000 */
[----:B------:R-:W-:Y:S10]  /*3f00*/  UIADD3 UR8, UPT, UPT, UR8, 0x40, URZ ;  /* 0x0000004008087890 */ /* 0x000ff4000fffe0ff */
[C---:B------:R-:W-:Y:S02]  /*3f10*/  @P0 R2UR.BROADCAST UR13, R3.reuse ;  /* 0x00000000030d02ca */ /* 0x040fe400008e0000 */
[----:B------:R-:W-:Y:S01]  /*3f20*/  ELECT P0, URZ, PT ;  /* 0x0000000000ff782f */ /* 0x000fe20003800000 */
[----:B------:R-:W-:Y:S01]  /*3f30*/  UIADD3 UR15, UPT, UPT, UR15, -0x1, URZ ;  /* 0xffffffff0f0f7890 */ /* 0x000fe2000fffe0ff */
[----:B------:R-:W-:Y:S01]  /*3f40*/  UMOV UR29, 0x40004040 ;  /* 0x40004040001d7882 */ /* 0x000fe20000000000 */
[----:B------:R-:W-:Y:S01]  /*3f50*/  UMOV UR31, 0x40004040 ;  /* 0x40004040001f7882 */ /* 0x000fe20000000000 */
[----:B------:R-:W-:Y:S01]  /*3f60*/  UMOV UR39, 0x40004040 ;  /* 0x4000404000277882 */ /* 0x000fe20000000000 */
[----:B------:R-:W-:Y:S01]  /*3f70*/  UMOV UR37, 0x40004040 ;  /* 0x4000404000257882 */ /* 0x000fe20000000000 */
[----:B------:R-:W-:Y:S01]  /*3f80*/  UMOV UR35, 0x40004040 ;  /* 0x4000404000237882 */ /* 0x000fe20000000000 */
[----:B------:R-:W-:Y:S01]  /*3f90*/  UMOV UR33, 0x40004040 ;  /* 0x4000404000217882 */ /* 0x000fe20000000000 */
[----:B------:R3:W-:Y:S01]  /*3fa0*/  UTCHMMA gdesc[UR28], gdesc[UR30], tmem[UR4], tmem[UR26], idesc[UR27], UP4 ;  /* 0x00ff1a1e1c0075ea */ /* 0x0007e2000a000004 */
[----:B------:R-:W-:Y:S02]  /*3fb0*/  UPLOP3.LUT UP4, UPT, UPT, UPT, UPT, 0x80, 0x8 ;  /* 0x000000000008789c */ /* 0x000fe40003f8f070 */
[----:B------:R1:W-:Y:S01]  /*3fc0*/  UTCHMMA gdesc[UR38], gdesc[UR36], tmem[UR13], tmem[UR24], idesc[UR25], UPT ;  /* 0x00ff1824260075ea */ /* 0x0003e2000b80000d */
[----:B------:R-:W-:Y:S01]  /*3fd0*/  UMOV UR14, UR17 ;  /* 0x00000011000e7c82 */ /* 0x000fe20008000000 */
[----:B---3--:R-:W-:Y:S01]  /*3fe0*/  UIADD3 UR28, UPT, UPT, UR28, 0x180, URZ ;  /* 0x000001801c1c7890 */ /* 0x008fe2000fffe0ff */
[C---:B------:R-:W-:Y:S02]  /*3ff0*/  @P0 R2UR.BROADCAST UR4, R3.reuse ;  /* 0x00000000030402ca */ /* 0x040fe400008e0000 */
[----:B------:R-:W-:Y:S11]  /*4000*/  ELECT P0, URZ, PT ;  /* 0x0000000000ff782f */ /* 0x000ff60003800000 */
[----:B------:R-:W-:Y:S02]  /*4010*/  @!UPT UIADD3 URZ, UPT, UPT, URZ, URZ, URZ ;  /* 0x000000fffffff290 */ /* 0x000fe4000fffe0ff */
[----:B-1----:R-:W-:Y:S01]  /*4020*/  @P0 R2UR.BROADCAST UR13, R3 ;  /* 0x00000000030d02ca */ /* 0x002fe200008e0000 */
[----:B------:R-:W-:Y:S01]  /*4030*/  UIADD3 UR30, UPT, UPT, UR30, 0x180, URZ ;  /* 0x000001801e1e7890 */ /* 0x000fe2000fffe0ff */
[----:B------:R4:W-:Y:S11]  /*4040*/  UTCHMMA gdesc[UR34], gdesc[UR32], tmem[UR4], tmem[UR22], idesc[UR23], UPT ;  /* 0x00ff1620220075ea */ /* 0x0009f6000b800004 */
[----:B------:R4:W-:Y:S01]  /*4050*/  UTCHMMA gdesc[UR28], gdesc[UR30], tmem[UR13], tmem[UR20], idesc[UR21], UPT ;  /* 0x00ff141e1c0075ea */ /* 0x0009e2000b80000d */
[----:B------:R4:W-:Y:S01]  /*4060*/  UTCBAR.MULTICAST [UR8], URZ, UR10 ;  /* 0x000000ff080073e9 */ /* 0x0009e2000800080a */
[----:B------:R-:W-:Y:S05]  /*4070*/  BRA.U UP0, `(.L_x_64) ;  /* 0xfffffffd00347547 */ /* 0x000fea000b83ffff */
.L_x_61:
[----:B------:R-:W-:Y:S01]  /*4080*/  UIADD3 UR18, UPT, UPT, UR18, 0x1, URZ ;  /* 0x0000000112127890 */ /* 0x000fe2000fffe0ff */
[----:B------:R-:W-:Y:S01]  /*4090*/  LOP3.LUT P0, RZ, R6, 0x1, RZ, 0xc0, !PT ;  /* 0x0000000106ff7812 */ /* 0x000fe2000780c0ff */
[----:B------:R-:W-:Y:S01]  /*40a0*/  UIADD3 UR9, UPT, UPT, UR9, 0xe0, URZ ;  /* 0x000000e009097890 */ /* 0x000fe2000fffe0ff */
[----:B------:R-:W-:Y:S01]  /*40b0*/  LOP3.LUT R10, R10, 0x1, RZ, 0x3c, !PT ;  /* 0x000000010a0a7812 */ /* 0x000fe200078e3cff */
[----:B------:R-:W-:-:S04]  /*40c0*/  UISETP.NE.AND UP0, UPT, UR18, 0x2, UPT ;  /* 0x000000021200788c */ /* 0x000fc8000bf05270 */
[----:B----4-:R-:W-:Y:S02]  /*40d0*/  USEL UR4, URZ, 0x1, UP0 ;  /* 0x00000001ff047887 */ /* 0x010fe40008000000 */
[----:B------:R-:W-:Y:S01]  /*40e0*/  USEL UR18, UR18, URZ, UP0 ;  /* 0x000000ff12127287 */ /* 0x000fe20008000000 */
[----:B------:R3:W-:Y:S03]  /*40f0*/  UTCBAR [UR9], URZ ;  /* 0x000000ff090073e9 */ /* 0x0007e600080000ff */
[----:B------:R-:W-:Y:S01]  /*4100*/  LOP3.LUT R11, R11, UR4, RZ, 0x3c, !PT ;  /* 0x000000040b0b7c12 */ /* 0x000fe2000f8e3cff */
[----:B------:R-:W-:Y:S07]  /*4110*/  @P0 BRA `(.L_x_65) ;  /* 0xfffffff800a40947 */ /* 0x000fee000383ffff */
[----:B------:R-:W4:Y:S01]  /*4120*/  S2UR UR4, SR_CgaCtaId ;  /* 0x00000000000479c3 */ /* 0x000f220000008800 */
[----:B------:R-:W-:Y:S01]  /*4130*/  ELECT P0, URZ, PT ;  /* 0x0000000000ff782f */ /* 0x000fe20003800000 */
[----:B--2---:R-:W-:Y:S01]  /*4140*/  IMAD.MOV.U32 R0, RZ, RZ, 0x1 ;  /* 0x00000001ff007424 */ /* 0x004fe200078e00ff */
[----:B------:R-:W-:Y:S01]  /*4150*/  UIADD3 UR7, UPT, UPT, UR7, 0xf0, URZ ;  /* 0x000000f007077890 */ /* 0x000fe2000fffe0ff */
[----:B------:R-:W-:Y:S01]  /*4160*/  SHF.L.U32 R3, R11, 0x1f, RZ ;  /* 0x0000001f0b037819 */ /* 0x000fe200000006ff */
[----:B------:R-:W-:-:S03]  /*4170*/  UMOV UR5, 0x40 ;  /* 0x0000004000057882 */ /* 0x000fc60000000000 */
[----:B------:R-:W-:Y:S01]  /*4180*/  UVIRTCOUNT.DEALLOC.SMPOOL 0x80 ;  /* 0x000000800000784c */ /* 0x000fe20000000000 */
[----:B----4-:R-:W-:Y:S02]  /*4190*/  ULEA UR4, UR4, UR5, 0x18 ;  /* 0x0000000504047291 */ /* 0x010fe4000f8ec0ff */
[----:B------:R-:W-:-:S07]  /*41a0*/  ULEA UR5, UR18, UR7, 0x3 ;  /* 0x0000000712057291 */ /* 0x000fce000f8e18ff */
[----:B------:R2:W-:Y:S02]  /*41b0*/  @P0 STS.U8 [UR4+0x1c], R0 ;  /* 0x00001c00ff000988 */ /* 0x0005e40008000004 */
[----:B------:R-:W4:Y:S02]  /*41c0*/  SYNCS.PHASECHK.TRANS64.TRYWAIT P0, [UR5], R3 ;  /* 0x00000003ff0075a7 */ /* 0x000f240008001105 */
[----:B--2-4-:R-:W-:Y:S05]  /*41d0*/  @!P0 BRA `(.L_x_66) ;  /* 0x0000005400d48947 */ /* 0x014fea0003800000 */
.L_x_163:
[----:B------:R-:W-:-:S04]  /*41e0*/  UIADD3 UR6, UPT, UPT, UR18, 0x1, URZ ;  /* 0x0000000112067890 */ /* 0x000fc8000fffe0ff */
[----:B------:R-:W-:-:S04]  /*41f0*/  UISETP.NE.AND UP0, UPT, UR6, 0x2, UPT ;  /* 0x000000020600788c */ /* 0x000fc8000bf05270 */
[----:B------:R-:W-:Y:S02]  /*4200*/  USEL UR5, URZ, 0x1, UP0 ;  /* 0x00000001ff057887 */ /* 0x000fe40008000000 */
[----:B------:R-:W-:-:S04]  /*4210*/  USEL UR6, UR6, URZ, UP0 ;  /* 0x000000ff06067287 */ /* 0x000fc80008000000 */
[----:B------:R-:W-:Y:S01]  /*4220*/  ULEA UR6, UR6, UR7, 0x3 ;  /* 0x0000000706067291 */ /* 0x000fe2000f8e18ff */
[----:B--2---:R-:W-:-:S04]  /*4230*/  LOP3.LUT R3, R11, UR5, RZ, 0x3c, !PT ;  /* 0x000000050b037c12 */ /* 0x004fc8000f8e3cff */
[----:B------:R-:W-:-:S04]  /*4240*/  SHF.L.U32 R3, R3, 0x1f, RZ ;  /* 0x0000001f03037819 */ /* 0x000fc800000006ff */
[----:B------:R-:W2:Y:S02]  /*4250*/  SYNCS.PHASECHK.TRANS64.TRYWAIT P0, [UR6], R3 ;  /* 0x00000003ff0075a7 */ /* 0x000ea40008001106 */
[----:B--2---:R-:W-:Y:S05]  /*4260*/  @!P0 BRA `(.L_x_67) ;  /* 0x0000005400c88947 */ /* 0x004fea0003800000 */
.L_x_165:
[----:B------:R-:W-:Y:S01]  /*4270*/  NOP ;  /* 0x0000000000007918 */ /* 0x000fe20000000000 */
[----:B--2---:R-:W2:Y:S01]  /*4280*/  LDS R0, [UR4+0x14] ;  /* 0x00001404ff007984 */ /* 0x004ea20008000800 */
[----:B------:R-:W-:Y:S01]  /*4290*/  LOP3.LUT R2, R2, 0xffff, RZ, 0xc0, !PT ;  /* 0x0000ffff02027812 */ /* 0x000fe200078ec0ff */
[----:B------:R-:W-:Y:S02]  /*42a0*/  IMAD.MOV.U32 R3, RZ, RZ, 0xffff ;  /* 0x0000ffffff037424 */ /* 0x000fe400078e00ff */
[----:B------:R-:W-:Y:S01]  /*42b0*/  IMAD.MOV.U32 R5, RZ, RZ, 0x1 ;  /* 0x00000001ff057424 */ /* 0x000fe200078e00ff */
[----:B------:R-:W-:-:S04]  /*42c0*/  SHF.R.U32.HI R2, RZ, 0x5, R2 ;  /* 0x00000005ff027819 */ /* 0x000fc80000011602 */
[-C--:B------:R-:W-:Y:S02]  /*42d0*/  SHF.L.U32 R3, R3, R2.reuse, RZ ;  /* 0x0000000203037219 */ /* 0x080fe400000006ff */
[----:B------:R-:W-:Y:S02]  /*42e0*/  SHF.L.U32 R5, R5, R2, RZ ;  /* 0x0000000205057219 */ /* 0x000fe400000006ff */
[----:B--2---:R-:W-:-:S04]  /*42f0*/  LOP3.LUT R0, R0, R3, RZ, 0xc0, !PT ;  /* 0x0000000300007212 */ /* 0x004fc800078ec0ff */
[----:B------:R-:W-:-:S13]  /*4300*/  ISETP.NE.AND P0, PT, R0, R3, PT ;  /* 0x000000030000720c */ /* 0x000fda0003f05270 */
[----:B------:R-:W-:Y:S05]  /*4310*/  @P0 BRA `(.L_x_68) ;  /* 0x00000000005c0947 */ /* 0x000fea0003800000 */
[----:B------:R-:W2:Y:S02]  /*4320*/  LDS R0, [UR4+0x18] ;  /* 0x00001804ff007984 */ /* 0x000ea40008000800 */
[----:B--2---:R-:W-:-:S04]  /*4330*/  LOP3.LUT R0, R0, R5, RZ, 0xc0, !PT ;  /* 0x0000000500007212 */ /* 0x004fc800078ec0ff */
[----:B------:R-:W-:-:S13]  /*4340*/  ISETP.NE.AND P0, PT, R0, R5, PT ;  /* 0x000000050000720c */ /* 0x000fda0003f05270 */
[----:B------:R-:W-:Y:S05]  /*4350*/  @P0 BRA `(.L_x_69) ;  /* 0x0000000000400947 */ /* 0x000fea0003800000 */
[----:B------:R-:W-:Y:S01]  /*4360*/  R2UR UR8, R3 ;  /* 0x00000000030872ca */ /* 0x000fe200000e0000 */
[----:B------:R-:W2:Y:S01]  /*4370*/  S2R R2, SR_LANEID ;  /* 0x0000000000027919 */ /* 0x000ea20000000000 */
[----:B------:R-:W-:Y:S01]  /*4380*/  LOP3.LUT R5, RZ, R5, RZ, 0x33, !PT ;  /* 0x00000005ff057212 */ /* 0x000fe200078e33ff */
[----:B------:R-:W-:Y:S02]  /*4390*/  VOTEU.ANY UR7, UPT, PT ;  /* 0x0000000000077886 */ /* 0x000fe400038e0100 */
[----:B------:R-:W-:Y:S01]  /*43a0*/  UFLO.U32 UR7, UR7 ;  /* 0x00000007000772bd */ /* 0x000fe200080e0000 */
[----:B------:R-:W4:Y:S07]  /*43b0*/  REDUX UR5, R5 ;  /* 0x00000000050573c4 */ /* 0x000f2e0000000000 */
[----:B------:R-:W-:-:S06]  /*43c0*/  ULOP3.LUT UR8, URZ, UR8, URZ, 0x33, !UPT ;  /* 0x00000008ff087292 */ /* 0x000fcc000f8e33ff */
[----:B------:R-:W-:-:S04]  /*43d0*/  IMAD.U32 R0, RZ, RZ, UR8 ;  /* 0x00000008ff007e24 */ /* 0x000fc8000f8e00ff */
[----:B------:R-:W1:Y:S02]  /*43e0*/  REDUX UR6, R0 ;  /* 0x00000000000673c4 */ /* 0x000e640000000000 */
[----:B------:R1:W-:Y:S01]  /*43f0*/  UTCATOMSWS.AND URZ, UR8 ;  /* 0x0000000800ff79e3 */ /* 0x0003e20008000000 */
[----:B--2---:R-:W-:Y:S01]  /*4400*/  ISETP.EQ.U32.AND P0, PT, R2, UR7, PT ;  /* 0x0000000702007c0c */ /* 0x004fe2000bf02070 */
[----:B----4-:R-:W-:Y:S02]  /*4410*/  IMAD.U32 R2, RZ, RZ, UR5 ;  /* 0x00000005ff027e24 */ /* 0x010fe4000f8e00ff */
[----:B-1----:R-:W-:-:S10]  /*4420*/  IMAD.U32 R3, RZ, RZ, UR6 ;  /* 0x00000006ff037e24 */ /* 0x002fd4000f8e00ff */
[----:B------:R1:W-:Y:S04]  /*4430*/  @P0 ATOMS.AND RZ, [UR4+0x14], R3 ;  /* 0x00001403ffff098c */ /* 0x0003e8000a800004 */
[----:B------:R1:W-:Y:S01]  /*4440*/  @P0 ATOMS.AND RZ, [UR4+0x18], R2 ;  /* 0x00001802ffff098c */ /* 0x0003e2000a800004 */
[----:B------:R-:W-:Y:S05]  /*4450*/  BRA `(.L_x_70) ;  /* 0x0000000000147947 */ /* 0x000fea0003800000 */
.L_x_69:
[----:B------:R-:W-:Y:S02]  /*4460*/  MOV R2, 0x4480 ;  /* 0x0000448000027802 */ /* 0x000fe40000000f00 */
[----:B-1-3-5:R-:W-:Y:S05]  /*4470*/  CALL.REL.NOINC `($__internal_0_$__cuda_sm10x_tcgen05_guardrail_trap_col_being_dealloced_not_returned_by_alloc) ;  /* 0x0000005800b47944 */ /* 0x02afea0003c00000 */
[----:B------:R-:W-:Y:S05]  /*4480*/  BRA `(.L_x_70) ;  /* 0x0000000000087947 */ /* 0x000fea0003800000 */
.L_x_68:
[----:B------:R-:W-:Y:S02]  /*4490*/  MOV R2, 0x44b0 ;  /* 0x000044b000027802 */ /* 0x000fe40000000f00 */
[----:B-1-3-5:R-:W-:Y:S05]  /*44a0*/  CALL.REL.NOINC `($__internal_2_$__cuda_sm10x_tcgen05_guardrail_trap_unallocated_columns_being_dealloced) ;  /* 0x0000005800c07944 */ /* 0x02afea0003c00000 */
.L_x_70:
[----:B------:R-:W-:Y:S01]  /*44b0*/  NOP ;  /* 0x0000000000007918 */ /* 0x000fe20000000000 */
[----:B---3--:R-:W-:Y:S05]  /*44c0*/  EXIT ;  /* 0x000000000000794d */ /* 0x008fea0003800000 */
.L_x_54:
[----:B------:R-:W2:Y:S01]  /*44d0*/  LDC R3, c[0x0][0x384] ;  /* 0x0000e100ff037b82 */ /* 0x000ea20000000800 */
[----:B------:R-:W-:Y:S01]  /*44e0*/  UISETP.NE.OR UP6, UPT, UR4, 0x3, !UP6 ;  /* 0x000000030400788c */ /* 0x000fe2000f7c5670 */
[----:B--2---:R-:W-:-:S08]  /*44f0*/  IADD3 R3, PT, PT, R3, 0x7f, RZ ;  /* 0x0000007f03037810 */ /* 0x004fd00007ffe0ff */
[----:B------:R-:W-:Y:S05]  /*4500*/  BRA.U UP6, `(.L_x_71) ;  /* 0x00000015066c7547 */ /* 0x000fea000b800000 */
[----:B------:R-:W2:Y:S01]  /*4510*/  LDC R18, c[0x0][0x38c] ;  /* 0x0000e300ff127b82 */ /* 0x000ea20000000800 */
[----:B------:R-:W3:Y:S01]  /*4520*/  LDCU.64 UR6, c[0x0][0x988] ;  /* 0x00013100ff0677ac */ /* 0x000ee20008000a00 */
[----:B------:R-:W-:Y:S01]  /*4530*/  SHF.R.S32.HI R8, RZ, 0x1f, R3 ;  /* 0x0000001fff087819 */ /* 0x000fe20000011403 */
[----:B------:R-:W-:Y:S01]  /*4540*/  IMAD.MOV.U32 R32, RZ, RZ, 0x1 ;  /* 0x00000001ff207424 */ /* 0x000fe200078e00ff */
[----:B------:R-:W4:Y:S02]  /*4550*/  LDCU.64 UR4, c[0x0][0x990] ;  /* 0x00013200ff0477ac */ /* 0x000f240008000a00 */
[----:B-----5:R-:W-:Y:S01]  /*4560*/  LEA.HI R33, R8, R3, RZ, 0x7 ;  /* 0x0000000308217211 */ /* 0x020fe200078f38ff */
[----:B------:R-:W-:Y:S01]  /*4570*/  IMAD.MOV.U32 R27, RZ, RZ, RZ ;  /* 0x000000ffff1b7224 */ /* 0x000fe200078e00ff */
[----:B------:R-:W1:Y:S01]  /*4580*/  LDC R22, c[0x0][0x388] ;  /* 0x0000e200ff167b82 */ /* 0x000e620000000800 */
[----:B------:R-:W-:Y:S01]  /*4590*/  UMOV UR17, 0x400 ;  /* 0x0000040000117882 */ /* 0x000fe20000000000 */
[----:B------:R-:W-:Y:S01]  /*45a0*/  IMAD.MOV.U32 R25, RZ, RZ, 0x1000 ;  /* 0x00001000ff197424 */ /* 0x000fe200078e00ff */
[----:B------:R-:W-:Y:S01]  /*45b0*/  ULEA UR17, UR49, UR17, 0x18 ;  /* 0x0000001131117291 */ /* 0x000fe2000f8ec0ff */
[----:B------:R-:W-:Y:S01]  /*45c0*/  SHF.R.S32.HI R33, RZ, 0x7, R33 ;  /* 0x00000007ff217819 */ /* 0x000fe20000011421 */
[----:B------:R-:W-:-:S02]  /*45d0*/  USEL UR18, URZ, 0x1, UP5 ;  /* 0x00000001ff127887 */ /* 0x000fc4000a800000 */
[----:B------:R-:W-:Y:S01]  /*45e0*/  UIADD3 UR22, UPT, UPT, UR17, 0x98, URZ ;  /* 0x0000009811167890 */ /* 0x000fe2000fffe0ff */
[----:B------:R-:W1:Y:S01]  /*45f0*/  LDC R0, c[0x0][0xc30] ;  /* 0x00030c00ff007b82 */ /* 0x000e620000000800 */
[----:B------:R-:W-:Y:S02]  /*4600*/  UIADD3 UR21, UPT, UPT, UR17, 0x80, URZ ;  /* 0x0000008011157890 */ /* 0x000fe4000fffe0ff */
[----:B---3--:R-:W-:Y:S02]  /*4610*/  UISETP.NE.U32.AND UP3, UPT, UR6, URZ, UPT ;  /* 0x000000ff0600728c */ /* 0x008fe4000bf65070 */
[----:B------:R-:W-:Y:S02]  /*4620*/  UIADD3 UR20, UPT, UPT, UR17, 0x88, URZ ;  /* 0x0000008811147890 */ /* 0x000fe4000fffe0ff */
[----:B------:R-:W-:Y:S01]  /*4630*/  UISETP.NE.AND.EX UP3, UPT, UR7, URZ, UPT, UP3 ;  /* 0x000000ff0700728c */ /* 0x000fe2000bf65330 */
[----:B------:R-:W3:Y:S01]  /*4640*/  LDC R23, c[0x0][0x370] ;  /* 0x0000dc00ff177b82 */ /* 0x000ee20000000800 */
[C---:B--2---:R-:W-:Y:S01]  /*4650*/  R2UR UR7, R18.reuse ;  /* 0x00000000120772ca */ /* 0x044fe200000e0000 */
[----:B----4-:R-:W-:Y:S01]  /*4660*/  UISETP.NE.U32.AND UP4, UPT, UR4, URZ, UPT ;  /* 0x000000ff0400728c */ /* 0x010fe2000bf85070 */
[----:B------:R-:W-:Y:S01]  /*4670*/  R2UR UR6, R18 ;  /* 0x00000000120672ca */ /* 0x000fe200000e0000 */
[----:B------:R-:W-:-:S02]  /*4680*/  UIADD3 UR16, UPT, UPT, UR17, 0xd8, URZ ;  /* 0x000000d811107890 */ /* 0x000fc4000fffe0ff */
[----:B------:R-:W-:Y:S02]  /*4690*/  UIADD3 UR19, UPT, UPT, UR17, 0x90, URZ ;  /* 0x0000009011137890 */ /* 0x000fe4000fffe0ff */
[----:B------:R-:W2:Y:S01]  /*46a0*/  LDC R2, c[0x0][0xc0c] ;  /* 0x00030300ff027b82 */ /* 0x000ea20000000800 */
[----:B-1----:R-:W-:Y:S01]  /*46b0*/  R2UR UR15, R22 ;  /* 0x00000000160f72ca */ /* 0x002fe200000e0000 */
[----:B------:R-:W-:Y:S02]  /*46c0*/  UPRMT UR22, UR49, 0x654, UR22 ;  /* 0x0000065431167896 */ /* 0x000fe40008000016 */
[----:B------:R-:W-:Y:S02]  /*46d0*/  UPRMT UR24, UR49, 0x654, UR21 ;  /* 0x0000065431187896 */ /* 0x000fe40008000015 */
[----:B------:R-:W-:Y:S02]  /*46e0*/  UPRMT UR23, UR49, 0x654, UR20 ;  /* 0x0000065431177896 */ /* 0x000fe40008000014 */
[----:B------:R-:W1:Y:S01]  /*46f0*/  LDC R17, c[0x0][0xc20] ;  /* 0x00030800ff117b82 */ /* 0x000e620000000800 */
[----:B------:R-:W-:Y:S01]  /*4700*/  ISETP.NE.AND P1, PT, R0, 0x1, PT ;  /* 0x000000010000780c */ /* 0x000fe20003f25270 */
[----:B------:R-:W-:-:S02]  /*4710*/  UPLOP3.LUT UP1, UPT, UPT, UPT, UPT, 0x40, 0x4 ;  /* 0x000000000004789c */ /* 0x000fc40003f2e870 */
[----:B------:R-:W-:Y:S02]  /*4720*/  UPRMT UR16, URZ, 0x654, UR16 ;  /* 0x00000654ff107896 */ /* 0x000fe40008000010 */
[----:B------:R-:W-:Y:S02]  /*4730*/  UPRMT UR49, UR49, 0x654, UR19 ;  /* 0x0000065431317896 */ /* 0x000fe40008000013 */
[----:B------:R-:W4:Y:S01]  /*4740*/  LDC.64 R36, c[0x0][0x348] ;  /* 0x0000d200ff247b82 */ /* 0x000f220000000a00 */
[----:B------:R-:W-:-:S07]  /*4750*/  UISETP.NE.AND.EX UP4, UPT, UR5, URZ, UPT, UP4 ;  /* 0x000000ff0500728c */ /* 0x000fce000bf85340 */
[----:B------:R-:W1:Y:S08]  /*4760*/  LDC.64 R20, c[0x0][0xc10] ;  /* 0x00030400ff147b82 */ /* 0x000e700000000a00 */
[----:B------:R-:W1:Y:S08]  /*4770*/  LDC.64 R6, c[0x0][0xc18] ;  /* 0x00030600ff067b82 */ /* 0x000e700000000a00 */
[----:B------:R-:W1:Y:S08]  /*4780*/  LDC.64 R4, c[0x0][0xc28] ;  /* 0x00030a00ff047b82 */ /* 0x000e700000000a00 */
[----:B--23--:R-:W1:Y:S02]  /*4790*/  LDC R24, c[0x0][0x374] ;  /* 0x0000dd00ff187b82 */ /* 0x00ce640000000800 */
.L_x_82:
[-C--:B------:R-:W-:Y:S02]  /*47a0*/  IABS R3, R33.reuse ;  /* 0x0000002100037213 */ /* 0x080fe40000000000 */
[----:B------:R-:W-:Y:S02]  /*47b0*/  SHF.L.U32 R0, R27, 0x1f, RZ ;  /* 0x0000001f1b007819 */ /* 0x000fe400000006ff */
[----:B--2---:R-:W2:Y:S01]  /*47c0*/  I2F.RP R12, R3 ;  /* 0x00000003000c7306 */ /* 0x004ea20000209400 */
[----:B------:R-:W-:Y:S01]  /*47d0*/  IABS R10, R33 ;  /* 0x00000021000a7213 */ /* 0x000fe20000000000 */
[----:B------:R-:W3:Y:S01]  /*47e0*/  SYNCS.PHASECHK.TRANS64.TRYWAIT P2, [UR17+0xd0], R0 ;  /* 0x0000d000ff0075a7 */ /* 0x000ee20008041111 */
[----:B------:R-:W-:Y:S03]  /*47f0*/  IABS R11, R16 ;  /* 0x00000010000b7213 */ /* 0x000fe60000000000 */
[----:B------:R-:W-:Y:S04]  /*4800*/  IMAD.MOV R10, RZ, RZ, -R10 ;  /* 0x000000ffff0a7224 */ /* 0x000fe800078e0a0a */
[----:B--2---:R-:W2:Y:S02]  /*4810*/  MUFU.RCP R9, R12 ;  /* 0x0000000c00097308 */ /* 0x004ea40000001000 */
[----:B--2---:R-:W-:Y:S01]  /*4820*/  VIADD R28, R9, 0xffffffe ;  /* 0x0ffffffe091c7836 */ /* 0x004fe20000000000 */
[----:B------:R-:W-:Y:S07]  /*4830*/  IABS R9, R22 ;  /* 0x0000001600097213 */ /* 0x000fee0000000000 */
[----:B------:R-:W2:Y:S10]  /*4840*/  F2I.FTZ.U32.TRUNC.NTZ R29, R28 ;  /* 0x0000001c001d7305 */ /* 0x000eb4000021f000 */
[----:B------:R-:W5:Y:S01]  /*4850*/  I2F.RP R12, R9 ;  /* 0x00000009000c7306 */ /* 0x000f620000209400 */
[--C-:B--2---:R-:W-:Y:S02]  /*4860*/  IMAD.MOV R14, RZ, RZ, -R29.reuse ;  /* 0x000000ffff0e7224 */ /* 0x104fe400078e0a1d */
[----:B------:R-:W-:Y:S02]  /*4870*/  IMAD.MOV.U32 R28, RZ, RZ, RZ ;  /* 0x000000ffff1c7224 */ /* 0x000fe400078e00ff */
[----:B------:R-:W-:Y:S05]  /*4880*/  IMAD R14, R14, R3, RZ ;  /* 0x000000030e0e7224 */ /* 0x000fea00078e02ff */
[----:B-----5:R-:W2:Y:S01]  /*4890*/  MUFU.RCP R12, R12 ;  /* 0x0000000c000c7308 */ /* 0x020ea20000001000 */
[----:B------:R-:W-:Y:S06]  /*48a0*/  IMAD.HI.U32 R14, R29, R14, R28 ;  /* 0x0000000e1d0e7227 */ /* 0x000fec00078e001c */
[----:B------:R-:W-:Y:S04]  /*48b0*/  IMAD.HI.U32 R41, R14, R11, RZ ;  /* 0x0000000b0e297227 */ /* 0x000fe800078e00ff */
[----:B------:R-:W-:Y:S01]  /*48c0*/  IMAD R11, R41, R10, R11 ;  /* 0x0000000a290b7224 */ /* 0x000fe200078e020b */
[----:B------:R-:W-:Y:S04]  /*48d0*/  IABS R10, R18 ;  /* 0x00000012000a7213 */ /* 0x000fe80000000000 */
[----:B------:R-:W-:Y:S01]  /*48e0*/  ISETP.GT.U32.AND P3, PT, R3, R11, PT ;  /* 0x0000000b0300720c */ /* 0x000fe20003f64070 */
[----:B--2---:R-:W-:Y:S04]  /*48f0*/  VIADD R38, R12, 0xffffffe ;  /* 0x0ffffffe0c267836 */ /* 0x004fe80000000000 */
[----:B------:R2:W5:Y:S08]  /*4900*/  F2I.FTZ.U32.TRUNC.NTZ R39, R38 ;  /* 0x0000002600277305 */ /* 0x000570000021f000 */
[-C--:B------:R-:W-:Y:S01]  /*4910*/  @!P3 IADD3 R11, PT, PT, R11, -R3.reuse, RZ ;  /* 0x800000030b0bb210 */ /* 0x080fe20007ffe0ff */
[----:B------:R-:W-:Y:S01]  /*4920*/  @!P3 VIADD R41, R41, 0x1 ;  /* 0x000000012929b836 */ /* 0x000fe20000000000 */
[----:B------:R-:W-:Y:S02]  /*4930*/  ISETP.NE.AND P3, PT, R33, RZ, PT ;  /* 0x000000ff2100720c */ /* 0x000fe40003f65270 */
[----:B------:R-:W-:Y:S02]  /*4940*/  ISETP.GE.U32.AND P4, PT, R11, R3, PT ;  /* 0x000000030b00720c */ /* 0x000fe40003f86070 */
[----:B------:R-:W4:Y:S01]  /*4950*/  I2F.RP R11, R10 ;  /* 0x0000000a000b7306 */ /* 0x000f220000209400 */
[----:B------:R-:W-:Y:S01]  /*4960*/  LOP3.LUT R3, R16, R33, RZ, 0x3c, !PT ;  /* 0x0000002110037212 */ /* 0x000fe200078e3cff */
[----:B--2---:R-:W-:Y:S03]  /*4970*/  IMAD.MOV.U32 R38, RZ, RZ, RZ ;  /* 0x000000ffff267224 */ /* 0x004fe600078e00ff */
[----:B------:R-:W-:Y:S02]  /*4980*/  ISETP.GE.AND P0, PT, R3, RZ, PT ;  /* 0x000000ff0300720c */ /* 0x000fe40003f06270 */
[----:B-----5:R-:W-:Y:S04]  /*4990*/  IADD3 R3, PT, PT, RZ, -R39, RZ ;  /* 0x80000027ff037210 */ /* 0x020fe80007ffe0ff */
[----:B------:R-:W-:Y:S02]  /*49a0*/  @P4 VIADD R41, R41, 0x1 ;  /* 0x0000000129294836 */ /* 0x000fe40000000000 */
[----:B------:R-:W-:Y:S01]  /*49b0*/  IMAD R3, R3, R9, RZ ;  /* 0x0000000903037224 */ /* 0x000fe200078e02ff */
[----:B----4-:R-:W2:Y:S03]  /*49c0*/  MUFU.RCP R11, R11 ;  /* 0x0000000b000b7308 */ /* 0x010ea60000001000 */
[----:B------:R-:W-:Y:S04]  /*49d0*/  IMAD.HI.U32 R39, R39, R3, R38 ;  /* 0x0000000327277227 */ /* 0x000fe800078e0026 */
[----:B------:R-:W-:Y:S01]  /*49e0*/  @!P0 IMAD.MOV R41, RZ, RZ, -R41 ;  /* 0x000000ffff298224 */ /* 0x000fe200078e0a29 */
[----:B------:R-:W-:Y:S02]  /*49f0*/  @!P3 LOP3.LUT R41, RZ, R33, RZ, 0x33, !PT ;  /* 0x00000021ff29b212 */ /* 0x000fe400078e33ff */
[----:B------:R-:W-:Y:S02]  /*4a00*/  ISETP.NE.AND P3, PT, R22, RZ, PT ;  /* 0x000000ff1600720c */ /* 0x000fe40003f65270 */
[----:B------:R-:W-:Y:S05]  /*4a10*/  IABS R12, R41 ;  /* 0x00000029000c7213 */ /* 0x000fea0000000000 */
[----:B------:R-:W-:Y:S05]  /*4a20*/  IMAD.HI.U32 R39, R39, R12, RZ ;  /* 0x0000000c27277227 */ /* 0x000fea00078e00ff */
[----:B------:R-:W-:Y:S05]  /*4a30*/  IADD3 R3, PT, PT, -R39, RZ, RZ ;  /* 0x000000ff27037210 */ /* 0x000fea0007ffe1ff */
[----:B------:R-:W-:Y:S01]  /*4a40*/  IMAD R12, R9, R3, R12 ;  /* 0x00000003090c7224 */ /* 0x000fe200078e020c */
[----:B------:R-:W-:Y:S04]  /*4a50*/  LOP3.LUT R3, R41, R22, RZ, 0x3c, !PT ;  /* 0x0000001629037212 */ /* 0x000fe800078e3cff */
[----:B------:R-:W-:Y:S11]  /*4a60*/  ISETP.GT.U32.AND P0, PT, R9, R12, PT ;  /* 0x0000000c0900720c */ /* 0x000ff60003f04070 */
[----:B------:R-:W-:Y:S02]  /*4a70*/  @!UPT UIADD3 URZ, UPT, UPT, URZ, URZ, URZ ;  /* 0x000000fffffff290 */ /* 0x000fe4000fffe0ff */
[----:B------:R-:W-:Y:S01]  /*4a80*/  @!P0 IMAD.IADD R12, R12, 0x1, -R9 ;  /* 0x000000010c0c8824 */ /* 0x000fe200078e0a09 */
[----:B------:R-:W-:Y:S02]  /*4a90*/  @!P0 IADD3 R39, PT, PT, R39, 0x1, RZ ;  /* 0x0000000127278810 */ /* 0x000fe40007ffe0ff */
[----:B------:R-:W-:Y:S02]  /*4aa0*/  ISETP.GE.AND P0, PT, R3, RZ, PT ;  /* 0x000000ff0300720c */ /* 0x000fe40003f06270 */
[----:B------:R-:W-:Y:S01]  /*4ab0*/  ISETP.GE.U32.AND P4, PT, R12, R9, PT ;  /* 0x000000090c00720c */ /* 0x000fe20003f86070 */
[----:B--2---:R-:W-:Y:S06]  /*4ac0*/  VIADD R9, R11, 0xffffffe ;  /* 0x0ffffffe0b097836 */ /* 0x004fec0000000000 */
[----:B------:R-:W2:Y:S06]  /*4ad0*/  F2I.FTZ.U32.TRUNC.NTZ R9, R9 ;  /* 0x0000000900097305 */ /* 0x000eac000021f000 */
[----:B------:R-:W-:Y:S01]  /*4ae0*/  @P4 VIADD R39, R39, 0x1 ;  /* 0x0000000127274836 */ /* 0x000fe20000000000 */
[----:B---3--:R-:W-:Y:S06]  /*4af0*/  @!P2 BRA `(.L_x_72) ;  /* 0x0000004c00bca947 */ /* 0x008fec0003800000 */
.L_x_167:
[----:B--2---:R-:W-:Y:S01]  /*4b00*/  MOV R15, R9 ;  /* 0x00000009000f7202 */ /* 0x004fe20000000f00 */
[----:B------:R-:W2:Y:S01]  /*4b10*/  LDS.128 R28, [UR17+0x110] ;  /* 0x00011011ff1c7984 */ /* 0x000ea20008000c00 */
[----:B---3--:R-:W-:Y:S02]  /*4b20*/  IMAD.MOV R0, RZ, RZ, -R9 ;  /* 0x000000ffff007224 */ /* 0x008fe400078e0a09 */
[----:B------:R-:W-:Y:S01]  /*4b30*/  @!P0 IMAD.MOV R39, RZ, RZ, -R39 ;  /* 0x000000ffff278224 */ /* 0x000fe200078e0a27 */
[----:B------:R-:W-:Y:S01]  /*4b40*/  @!P3 LOP3.LUT R39, RZ, R22, RZ, 0x33, !PT ;  /* 0x00000016ff27b212 */ /* 0x000fe200078e33ff */
[----:B------:R-:W-:Y:S01]  /*4b50*/  IMAD R38, R0, R10, RZ ;  /* 0x0000000a00267224 */ /* 0x000fe200078e02ff */
[----:B------:R-:W-:Y:S01]  /*4b60*/  ISETP.GE.AND P0, PT, R26, 0x1, PT ;  /* 0x000000011a00780c */ /* 0x000fe20003f06270 */
[----:B------:R-:W-:Y:S01]  /*4b70*/  IMAD.MOV.U32 R14, RZ, RZ, RZ ;  /* 0x000000ffff0e7224 */ /* 0x000fe200078e00ff */
[----:B------:R-:W-:Y:S01]  /*4b80*/  IABS R3, R39 ;  /* 0x0000002700037213 */ /* 0x000fe20000000000 */
[----:B------:R-:W-:Y:S01]  /*4b90*/  @!PT LDS RZ, [RZ] ;  /* 0x00000000fffff984 */ /* 0x000fe20000000800 */
[----:B------:R-:W-:Y:S01]  /*4ba0*/  @!PT LDS RZ, [RZ] ;  /* 0x00000000fffff984 */ /* 0x000fe20000000800 */
[----:B------:R-:W-:Y:S01]  /*4bb0*/  @!PT LDS RZ, [RZ] ;  /* 0x00000000fffff984 */ /* 0x000fe20000000800 */
[----:B------:R-:W-:Y:S01]  /*4bc0*/  @!PT LDS RZ, [RZ] ;  /* 0x00000000fffff984 */ /* 0x000fe20000000800 */
[----:B------:R3:W-:Y:S06]  /*4bd0*/  MEMBAR.ALL.CTA ;  /* 0x0000000000007992 */ /* 0x0007ec0000008000 */
[----:B---3--:R-:W3:Y:S01]  /*4be0*/  FENCE.VIEW.ASYNC.S ;  /* 0x00000000000073c6 */ /* 0x008ee20000000000 */
[----:B------:R-:W-:Y:S01]  /*4bf0*/  LOP3.LUT R34, R39, R18, RZ, 0x3c, !PT ;  /* 0x0000001227227212 */ /* 0x000fe200078e3cff */
[----:B------:R-:W-:Y:S06]  /*4c00*/  IMAD.HI.U32 R38, R9, R38, R14 ;  /* 0x0000002609267227 */ /* 0x000fec00078e000e */
[----:B------:R-:W-:Y:S04]  /*4c10*/  IMAD.HI.U32 R38, R38, R3, RZ ;  /* 0x0000000326267227 */ /* 0x000fe800078e00ff */
[----:B------:R-:W-:Y:S04]  /*4c20*/  IMAD.MOV R0, RZ, RZ, -R38 ;  /* 0x000000ffff007224 */ /* 0x000fe800078e0a26 */
[C---:B------:R-:W-:Y:S05]  /*4c30*/  IMAD R3, R10.reuse, R0, R3 ;  /* 0x000000000a037224 */ /* 0x040fea00078e0203 */
[----:B------:R-:W-:Y:S01]  /*4c40*/  ISETP.GT.U32.AND P4, PT, R10, R3, PT ;  /* 0x000000030a00720c */ /* 0x000fe20003f84070 */
[----:B---3--:R-:W-:Y:S01]  /*4c50*/  SYNCS.ARRIVE.TRANS64.RED.A1T0 RZ, [UR16], RZ ;  /* 0x000000ffffff79a7 */ /* 0x008fe20008100410 */
[----:B--2---:R-:W-:Y:S11]  /*4c60*/  LOP3.LUT P3, RZ, R30, 0x1, RZ, 0xc0, !PT ;  /* 0x000000011eff7812 */ /* 0x004ff6000786c0ff */
[-C--:B------:R-:W-:Y:S04]  /*4c70*/  @!P4 IADD3 R3, PT, PT, R3, -R10.reuse, RZ ;  /* 0x8000000a0303c210 */ /* 0x080fe80007ffe0ff */
[----:B------:R-:W-:Y:S02]  /*4c80*/  ISETP.GE.U32.AND P5, PT, R3, R10, PT ;  /* 0x0000000a0300720c */ /* 0x000fe40003fa6070 */
[----:B------:R-:W-:Y:S02]  /*4c90*/  @P3 MOV R13, R28 ;  /* 0x0000001c000d3202 */ /* 0x000fe40000000f00 */
[----:B------:R-:W-:Y:S01]  /*4ca0*/  @P3 LOP3.LUT R8, R29, 0xffff, RZ, 0xc0, !PT ;  /* 0x0000ffff1d083812 */ /* 0x000fe200078ec0ff */
[----:B------:R-:W-:Y:S08]  /*4cb0*/  @!P0 BRA `(.L_x_73) ;  /* 0x0000000000a48947 */ /* 0x000ff00003800000 */
[----:B-1----:R-:W-:Y:S01]  /*4cc0*/  IMAD.HI.U32 R42, R24, R7, RZ ;  /* 0x00000007182a7227 */ /* 0x002fe200078e00ff */
[----:B------:R-:W-:Y:S02]  /*4cd0*/  ISETP.NE.AND P0, PT, R6, 0x1, PT ;  /* 0x000000010600780c */ /* 0x000fe40003f05270 */
[----:B------:R-:W-:Y:S01]  /*4ce0*/  ISETP.NE.AND P2, PT, R26, 0x1, PT ;  /* 0x000000011a00780c */ /* 0x000fe20003f45270 */
[-C--:B------:R-:W-:Y:S01]  /*4cf0*/  IMAD.HI.U32 R40, R23, R20.reuse, RZ ;  /* 0x0000001417287227 */ /* 0x080fe200078e00ff */
[----:B------:R-:W-:Y:S02]  /*4d00*/  SHF.R.U32.HI R43, RZ, R17, R42 ;  /* 0x00000011ff2b7219 */ /* 0x000fe4000001162a */
[----:B------:R-:W-:Y:S01]  /*4d10*/  ISETP.NE.AND P6, PT, R2, 0x1, PT ;  /* 0x000000010200780c */ /* 0x000fe20003fc5270 */
[----:B------:R-:W-:Y:S01]  /*4d20*/  IMAD.HI.U32 R46, R8, R7, RZ ;  /* 0x00000007082e7227 */ /* 0x000fe200078e00ff */
[----:B------:R-:W-:Y:S02]  /*4d30*/  SHF.R.U32.HI R40, RZ, R21, R40 ;  /* 0x00000015ff287219 */ /* 0x000fe40000011628 */
[----:B------:R-:W-:Y:S01]  /*4d40*/  SEL R3, R24, R43, !P0 ;  /* 0x0000002b18037207 */ /* 0x000fe20004000000 */
[----:B------:R-:W-:Y:S01]  /*4d50*/  IMAD.HI.U32 R42, R13, R20, RZ ;  /* 0x000000140d2a7227 */ /* 0x000fe200078e00ff */
[----:B------:R-:W-:Y:S02]  /*4d60*/  SEL R11, R23, R40, !P6 ;  /* 0x00000028170b7207 */ /* 0x000fe40007000000 */
[----:B------:R-:W-:Y:S01]  /*4d70*/  SHF.R.U32.HI R43, RZ, R17, R46 ;  /* 0x00000011ff2b7219 */ /* 0x000fe2000001162e */
[-C--:B------:R-:W-:Y:S01]  /*4d80*/  IMAD.HI.U32 R44, R3, R4.reuse, RZ ;  /* 0x00000004032c7227 */ /* 0x080fe200078e00ff */
[----:B------:R-:W-:Y:S02]  /*4d90*/  SHF.R.U32.HI R42, RZ, R21, R42 ;  /* 0x00000015ff2a7219 */ /* 0x000fe4000001162a */
[----:B------:R-:W-:Y:S01]  /*4da0*/  SEL R9, R8, R43, !P0 ;  /* 0x0000002b08097207 */ /* 0x000fe20004000000 */
[-C--:B------:R-:W-:Y:S01]  /*4db0*/  IMAD.HI.U32 R40, R11, R4.reuse, RZ ;  /* 0x000000040b287227 */ /* 0x080fe200078e00ff */
[-C--:B------:R-:W-:Y:S03]  /*4dc0*/  @P2 SHF.R.U32.HI R3, RZ, R5.reuse, R44 ;  /* 0x00000005ff032219 */ /* 0x080fe6000001162c */
[----:B------:R-:W-:Y:S01]  /*4dd0*/  IMAD.HI.U32 R14, R9, R4, RZ ;  /* 0x00000004090e7227 */ /* 0x000fe200078e00ff */
[----:B------:R-:W-:Y:S03]  /*4de0*/  @P2 SHF.R.U32.HI R11, RZ, R5, R40 ;  /* 0x00000005ff0b2219 */ /* 0x000fe60000011628 */
[C---:B------:R-:W-:Y:S01]  /*4df0*/  IMAD R10, R26.reuse, R3, RZ ;  /* 0x000000031a0a7224 */ /* 0x040fe200078e02ff */
[----:B------:R-:W-:Y:S01]  /*4e00*/  SEL R3, R13, R42, !P6 ;  /* 0x0000002a0d037207 */ /* 0x000fe20007000000 */
[C---:B------:R-:W-:Y:S01]  /*4e10*/  IMAD R12, R26.reuse, R11, RZ ;  /* 0x0000000b1a0c7224 */ /* 0x040fe200078e02ff */
[-C--:B------:R-:W-:Y:S02]  /*4e20*/  SHF.R.U32.HI R14, RZ, R5.reuse, R14 ;  /* 0x00000005ff0e7219 */ /* 0x080fe4000001160e */
[C---:B------:R-:W-:Y:S02]  /*4e30*/  ISETP.GE.AND P0, PT, R9.reuse, R10, PT ;  /* 0x0000000a0900720c */ /* 0x040fe40003f06270 */
[----:B------:R-:W-:Y:S02]  /*4e40*/  SEL R15, R9, R14, !P2 ;  /* 0x0000000e090f7207 */ /* 0x000fe40005000000 */
[C---:B------:R-:W-:Y:S03]  /*4e50*/  ISETP.GE.OR P0, PT, R3.reuse, R12, P0 ;  /* 0x0000000c0300720c */ /* 0x040fe60000706670 */
[----:B------:R-:W-:Y:S04]  /*4e60*/  IMAD.MOV R14, RZ, RZ, -R15 ;  /* 0x000000ffff0e7224 */ /* 0x000fe800078e0a0f */
[----:B------:R-:W-:Y:S06]  /*4e70*/  IMAD R14, R26, R14, R9 ;  /* 0x0000000e1a0e7224 */ /* 0x000fec00078e0209 */
[C---:B------:R-:W-:Y:S05]  /*4e80*/  @!P0 IMAD.HI.U32 R10, R3.reuse, R4, RZ ;  /* 0x00000004030a8227 */ /* 0x040fea00078e00ff */
[----:B------:R-:W-:Y:S04]  /*4e90*/  @!P0 SHF.R.U32.HI R10, RZ, R5, R10 ;  /* 0x00000005ff0a8219 */ /* 0x000fe8000001160a */
[----:B------:R-:W-:Y:S01]  /*4ea0*/  @!P0 SEL R0, R3, R10, !P2 ;  /* 0x0000000a03008207 */ /* 0x000fe20005000000 */
[----:B------:R-:W-:Y:S03]  /*4eb0*/  IMAD.MOV R10, RZ, RZ, -R3 ;  /* 0x000000ffff0a7224 */ /* 0x000fe600078e0a03 */
[----:B------:R-:W-:Y:S01]  /*4ec0*/  @!P0 IADD3 R15, PT, PT, R15, -R0, RZ ;  /* 0x800000000f0f8210 */ /* 0x000fe20007ffe0ff */
[----:B------:R-:W-:Y:S01]  /*4ed0*/  @!P0 IMAD R0, R11, R14, R0 ;  /* 0x0000000e0b008224 */ /* 0x000fe200078e0200 */
[----:B------:R-:W-:Y:S01]  /*4ee0*/  IADD3 R11, PT, PT, -R9, RZ, RZ ;  /* 0x000000ff090b7210 */ /* 0x000fe20007ffe1ff */
[----:B------:R-:W-:Y:S02]  /*4ef0*/  IMAD R13, R2, R10, R13 ;  /* 0x0000000a020d7224 */ /* 0x000fe400078e020d */
[----:B------:R-:W-:Y:S02]  /*4f00*/  @!P0 IMAD R9, R15, R26, R3 ;  /* 0x0000001a0f098224 */ /* 0x000fe400078e0203 */
[----:B------:R-:W-:Y:S02]  /*4f10*/  @!P0 IMAD.MOV.U32 R3, RZ, RZ, R0 ;  /* 0x000000ffff038224 */ /* 0x000fe400078e0000 */
[----:B------:R-:W-:Y:S02]  /*4f20*/  IMAD R8, R6, R11, R8 ;  /* 0x0000000b06087224 */ /* 0x000fe400078e0208 */
[----:B------:R-:W-:Y:S02]  /*4f30*/  IMAD R13, R3, R2, R13 ;  /* 0x00000002030d7224 */ /* 0x000fe400078e020d */
[----:B------:R-:W-:Y:S02]  /*4f40*/  IMAD R8, R9, R6, R8 ;  /* 0x0000000609087224 */ /* 0x000fe400078e0208 */
.L_x_73:
[----:B------:R-:W-:Y:S05]  /*4f50*/  BRA.U UP1, `(.L_x_74) ;  /* 0x0000000101107547 */ /* 0x000fea000b800000 */
[----:B------:R-:W-:Y:S04]  /*4f60*/  MOV R0, UR18 ;  /* 0x0000001200007c02 */ /* 0x000fe80008000f00 */
[----:B------:R-:W-:Y:S04]  /*4f70*/  SHF.L.U32 R3, R0, 0x1f, RZ ;  /* 0x0000001f00037819 */ /* 0x000fe800000006ff */
[----:B------:R-:W2:Y:S02]  /*4f80*/  SYNCS.PHASECHK.TRANS64.TRYWAIT P0, [UR17+0xc8], R3 ;  /* 0x0000c803ff0075a7 */ /* 0x000ea40008001111 */
[----:B--2---:R-:W-:Y:S05]  /*4f90*/  @!P0 BRA `(.L_x_75) ;  /* 0x0000004800ac8947 */ /* 0x004fea0003800000 */
.L_x_74:
[----:B------:R-:W-:Y:S01]  /*4fa0*/  R2UR UR8, R34 ;  /* 0x00000000220872ca */ /* 0x000fe200000e0000 */
[----:B------:R-:W-:Y:S01]  /*4fb0*/  @!P4 VIADD R38, R38, 0x1 ;  /* 0x000000012626c836 */ /* 0x000fe20000000000 */
[----:B------:R-:W-:Y:S01]  /*4fc0*/  ISETP.NE.AND P0, PT, R18, RZ, PT ;  /* 0x000000ff1200720c */ /* 0x000fe20003f05270 */
[----:B--2---:R-:W-:Y:S01]  /*4fd0*/  IMAD.MOV R0, RZ, RZ, -R41 ;  /* 0x000000ffff007224 */ /* 0x004fe200078e0a29 */
[----:B------:R-:W-:Y:S01]  /*4fe0*/  R2UR UR11, R19 ;  /* 0x00000000130b72ca */ /* 0x000fe200000e0000 */
[----:B------:R-:W-:Y:S01]  /*4ff0*/  @P5 VIADD R38, R38, 0x1 ;  /* 0x0000000126265836 */ /* 0x000fe20000000000 */
[----:B------:R-:W-:Y:S01]  /*5000*/  R2UR UR12, R41 ;  /* 0x00000000290c72ca */ /* 0x000fe200000e0000 */
[----:B------:R-:W-:Y:S01]  /*5010*/  IMAD R16, R33, R0, R16 ;  /* 0x0000000021107224 */ /* 0x000fe200078e0210 */
[----:B------:R-:W-:Y:S01]  /*5020*/  R2UR UR13, R39 ;  /* 0x00000000270d72ca */ /* 0x000fe200000e0000 */
[----:B------:R-:W-:Y:S01]  /*5030*/  IMAD.MOV R0, RZ, RZ, -R39 ;  /* 0x000000ffff007224 */ /* 0x000fe200078e0a27 */
[----:B------:R-:W-:Y:S02]  /*5040*/  R2UR UR14, R38 ;  /* 0x00000000260e72ca */ /* 0x000fe400000e0000 */
[----:B------:R-:W-:Y:S01]  /*5050*/  R2UR UR25, R16 ;  /* 0x00000000101972ca */ /* 0x000fe200000e0000 */
[----:B------:R-:W-:Y:S01]  /*5060*/  UISETP.GE.AND UP2, UPT, UR8, URZ, UPT ;  /* 0x000000ff0800728c */ /* 0x000fe2000bf46270 */
[----:B------:R-:W-:Y:S01]  /*5070*/  R2UR UR9, R0 ;  /* 0x00000000000972ca */ /* 0x000fe200000e0000 */
[----:B------:R-:W-:Y:S01]  /*5080*/  VOTEU.ALL UP1, P0 ;  /* 0x0000000000ff7886 */ /* 0x000fe20000020000 */
[----:B------:R-:W-:Y:S01]  /*5090*/  ISETP.NE.U32.AND P2, PT, RZ, UR4, PT ;  /* 0x00000004ff007c0c */ /* 0x000fe2000bf45070 */
[----:B------:R-:W-:Y:S01]  /*50a0*/  USHF.L.U32 UR11, UR11, 0x6, URZ ;  /* 0x000000060b0b7899 */ /* 0x000fe200080006ff */
[----:B------:R-:W-:Y:S02]  /*50b0*/  SHF.L.U32 R12, R32, 0x1f, RZ ;  /* 0x0000001f200c7819 */ /* 0x000fe400000006ff */
[----:B------:R-:W-:Y:S04]  /*50c0*/  ISETP.NE.AND.EX P2, PT, RZ, UR5, PT, P2 ;  /* 0x00000005ff007c0c */ /* 0x000fe8000bf45320 */
[----:B------:R-:W-:Y:S02]  /*50d0*/  @!UP2 UIADD3 UR14, UPT, UPT, -UR14, URZ, URZ ;  /* 0x000000ff0e0ea290 */ /* 0x000fe4000fffe1ff */
[----:B------:R-:W-:Y:S02]  /*50e0*/  @!UP1 ULOP3.LUT UR14, URZ, UR7, URZ, 0x33, !UPT ;  /* 0x00000007ff0e9292 */ /* 0x000fe4000f8e33ff */
[----:B------:R-:W-:Y:S02]  /*50f0*/  USHF.L.U32 UR25, UR25, 0x7, URZ ;  /* 0x0000000719197899 */ /* 0x000fe400080006ff */
[----:B------:R-:W-:Y:S02]  /*5100*/  UIMAD UR12, UR15, UR9, UR12 ;  /* 0x000000090f0c72a4 */ /* 0x000fe4000f8e020c */
[----:B------:R-:W-:Y:S05]  /*5110*/  IMAD R3, RZ, RZ, -UR14 ;  /* 0x8000000eff037e24 */ /* 0x000fea000f8e02ff */
[----:B------:R-:W-:Y:S11]  /*5120*/  R2UR UR8, R3 ;  /* 0x00000000030872ca */ /* 0x000ff600000e0000 */
[----:B------:R-:W-:Y:S02]  /*5130*/  @!UPT UIADD3 URZ, UPT, UPT, URZ, URZ, URZ ;  /* 0x000000fffffff290 */ /* 0x000fe4000fffe0ff */
[----:B------:R-:W-:Y:S01]  /*5140*/  UIMAD UR13, UR6, UR8, UR13 ;  /* 0x00000008060d72a4 */ /* 0x000fe2000f8e020d */
[----:B------:R-:W-:Y:S11]  /*5150*/  BRA.U !UP4, `(.L_x_76) ;  /* 0x000000010c347547 */ /* 0x000ff6000b800000 */
[----:B------:R-:W-:Y:S01]  /*5160*/  UPLOP3.LUT UP0, UPT, UPT, UPT, UP3, 0x80, 0x8 ;  /* 0x000000000008789c */ /* 0x000fe20003f0f030 */
[----:B------:R-:W-:Y:S02]  /*5170*/  HFMA2 R0, -RZ, RZ, 0, 5.9604644775390625e-08 ;  /* 0x00000001ff007431 */ /* 0x000fe400000001ff */
[----:B------:R-:W-:Y:S03]  /*5180*/  IMAD.MOV.U32 R59, RZ, RZ, 0x1 ;  /* 0x00000001ff3b7424 */ /* 0x000fe600078e00ff */
[----:B------:R-:W-:Y:S05]  /*5190*/  PLOP3.LUT P0, PT, PT, PT, UP0, 0x80, 0x8 ;  /* 0x000000000008781c */ /* 0x000fea0003f0f008 */
[----:B------:R-:W2:Y:S01]  /*51a0*/  @UP0 LDCU.64 UR26, c[0x0][0x988] ;  /* 0x00013100ff1a07ac */ /* 0x000ea20008000a00 */
[----:B------:R-:W-:Y:S07]  /*51b0*/  @UP0 UIMAD UR8, UR48, UR4, URZ ;  /* 0x00000004300802a4 */ /* 0x000fee000f8e02ff */
[----:B------:R-:W-:Y:S01]  /*51c0*/  @!P0 PRMT R59, R0, 0x7610, R59 ;  /* 0x00007610003b8816 */ /* 0x000fe2000000003b */
[----:B--2---:R-:W-:Y:S03]  /*51d0*/  @UP0 UIMAD.WIDE UR26, UR8, 0x4, UR26 ;  /* 0x00000004081a08a5 */ /* 0x004fe6000f8e021a */
[----:B------:R-:W2:Y:S03]  /*51e0*/  @!UP0 LDCU UR8, c[0x0][0x980] ;  /* 0x00013000ff0887ac */ /* 0x000ea60008000800 */
[----:B------:R-:W-:Y:S01]  /*51f0*/  IMAD.U32 R10, RZ, RZ, UR26 ;  /* 0x0000001aff0a7e24 */ /* 0x000fe2000f8e00ff */
[----:B------:R-:W-:Y:S05]  /*5200*/  MOV R11, UR27 ;  /* 0x0000001b000b7c02 */ /* 0x000fea0008000f00 */
[----:B------:R3:W5:Y:S02]  /*5210*/  @P0 LDG.E R35, desc[UR46][R10.64] ;  /* 0x0000002e0a230981 */ /* 0x000764000c1e1900 */
[----:B--23--:R-:W-:Y:S07]  /*5220*/  @!P0 IMAD.U32 R35, RZ, RZ, UR8 ;  /* 0x00000008ff238e24 */ /* 0x00cfee000f8e00ff */
.L_x_76:
[----:B-----5:R-:W-:Y:S01]  /*5230*/  @!P2 FSETP.EQ.AND P0, PT, R35, RZ, PT ;  /* 0x000000ff2300a20b */ /* 0x020fe20003f02000 */
[----:B------:R-:W-:Y:S01]  /*5240*/  @!UPT UIADD3 URZ, UPT, UPT, URZ, URZ, URZ ;  /* 0x000000fffffff290 */ /* 0x000fe2000fffe0ff */
[----:B------:R-:W-:Y:S11]  /*5250*/  @!P2 BRA `(.L_x_77) ;  /* 0x000000000014a947 */ /* 0x000ff60003800000 */
[----:B------:R-:W-:Y:S02]  /*5260*/  LOP3.LUT P2, RZ, R59, 0xff, RZ, 0xc0, !PT ;  /* 0x000000ff3bff7812 */ /* 0x000fe4000784c0ff */
[----:B------:R-:W-:Y:S04]  /*5270*/  PLOP3.LUT P0, PT, PT, PT, UP0, 0x80, 0x8 ;  /* 0x000000000008781c */ /* 0x000fe80003f0f008 */
[----:B------:R-:W-:Y:S07]  /*5280*/  PLOP3.LUT P0, PT, P0, PT, PT, 0x8, 0x80 ;  /* 0x000000000080781c */ /* 0x000fee000070e170 */
[----:B------:R-:W-:Y:S11]  /*5290*/  @P2 FSETP.EQ.AND P0, PT, R35, RZ, PT ;  /* 0x000000ff2300220b */ /* 0x000ff60003f02000 */
[----:B------:R-:W-:Y:S02]  /*52a0*/  @!UPT UIADD3 URZ, UPT, UPT, URZ, URZ, URZ ;  /* 0x000000fffffff290 */ /* 0x000fe4000fffe0ff */
.L_x_77:
[----:B------:R-:W2:Y:S01]  /*52b0*/  SYNCS.PHASECHK.TRANS64.TRYWAIT P2, [UR17+0xa0], R12 ;  /* 0x0000a00cff0075a7 */ /* 0x000ea20008041111 */
[----:B------:R-:W-:Y:S04]  /*52c0*/  ELECT P4, URZ, PT ;  /* 0x0000000000ff782f */ /* 0x000fe80003880000 */
[----:B------:R-:W-:Y:S11]  /*52d0*/  PLOP3.LUT P4, PT, P0, P4, PT, 0xf2, 0x2f ;  /* 0x00000000002f781c */ /* 0x000ff60000789e72 */
[----:B------:R-:W-:Y:S02]  /*52e0*/  @!UPT UIADD3 URZ, UPT, UPT, URZ, URZ, URZ ;  /* 0x000000fffffff290 */ /* 0x000fe4000fffe0ff */
[----:B------:R-:W-:Y:S05]  /*52f0*/  @!P4 IADD3 R9, P0, PT, R36, 0x680, RZ ;  /* 0x000006802409c810 */ /* 0x000fea0007f1e0ff */
[----:B------:R-:W-:Y:S01]  /*5300*/  @!P4 IMAD.X R0, RZ, RZ, R37, P0 ;  /* 0x000000ffff00c224 */ /* 0x000fe200000e0625 */
[----:B--2---:R-:W-:Y:S07]  /*5310*/  @!P2 BRA `(.L_x_78) ;  /* 0x0000004400e4a947 */ /* 0x004fee0003800000 */
.L_x_170:
[----:B------:R-:W-:Y:S01]  /*5320*/  @!P4 R2UR UR9, R9 ;  /* 0x000000000909c2ca */ /* 0x000fe200000e0000 */
[----:B------:R-:W-:Y:S01]  /*5330*/  VOTEU.ALL UP2, P4 ;  /* 0x0000000000ff7886 */ /* 0x000fe20002040000 */
[----:B------:R-:W-:Y:S01]  /*5340*/  @!P4 R2UR UR8, R0 ;  /* 0x000000000008c2ca */ /* 0x000fe200000e0000 */
[----:B------:R-:W-:Y:S01]  /*5350*/  VOTEU.ALL UP1, P4 ;  /* 0x0000000000ff7886 */ /* 0x000fe20002020000 */
[----:B------:R-:W-:Y:S01]  /*5360*/  @!P4 IMAD.MOV.U32 R0, RZ, RZ, 0x1000 ;  /* 0x00001000ff00c424 */ /* 0x000fe200078e00ff */
[----:B------:R-:W-:Y:S01]  /*5370*/  UMOV UR26, 0x0 ;  /* 0x00000000001a7882 */ /* 0x000fe20000000000 */
[----:B------:R-:W-:Y:S01]  /*5380*/  UMOV UR27, 0x10000000 ;  /* 0x10000000001b7882 */ /* 0x000fe20000000000 */
[----:B------:R-:W-:Y:S01]  /*5390*/  @!P4 IADD3 R9, P0, PT, R36, 0x680, RZ ;  /* 0x000006802409c810 */ /* 0x000fe20007f1e0ff */
[----:B------:R-:W-:Y:S05]  /*53a0*/  @!UP1 UMOV UR10, UR25 ;  /* 0x00000019000a9c82 */ /* 0x000fea0008000000 */
[----:B------:R-:W-:Y:S01]  /*53b0*/  IMAD.U32 R10, RZ, RZ, UR9 ;  /* 0x00000009ff0a7e24 */ /* 0x000fe2000f8e00ff */
[----:B------:R-:W-:Y:S01]  /*53c0*/  @!UP1 UMOV UR9, UR21 ;  /* 0x0000001500099c82 */ /* 0x000fe20008000000 */
[----:B------:R-:W-:Y:S01]  /*53d0*/  IMAD.U32 R11, RZ, RZ, UR8 ;  /* 0x00000008ff0b7e24 */ /* 0x000fe2000f8e00ff */
[----:B------:R-:W-:Y:S02]  /*53e0*/  @!UP2 UIADD3 UR8, UPT, UPT, UR17, 0x200, URZ ;  /* 0x000002001108a890 */ /* 0x000fe4000fffe0ff */
[----:B------:R-:W-:Y:S02]  /*53f0*/  @!P4 R2UR UR28, R10 ;  /* 0x000000000a1cc2ca */ /* 0x000fe400000e0000 */
[----:B------:R-:W-:Y:S11]  /*5400*/  @!P4 R2UR UR29, R11 ;  /* 0x000000000b1dc2ca */ /* 0x000ff600000e0000 */
[----:B------:R-:W-:Y:S02]  /*5410*/  @!UPT UIADD3 URZ, UPT, UPT, URZ, URZ, URZ ;  /* 0x000000fffffff290 */ /* 0x000fe4000fffe0ff */
[----:B------:R3:W-:Y:S01]  /*5420*/  @!UP1 UTMALDG.5D [UR8], [UR28], desc[UR26] ;  /* 0x00001a081c0095b4 */ /* 0x0007e20008021000 */
[----:B------:R4:W-:Y:S01]  /*5430*/  @!P4 SYNCS.ARRIVE.TRANS64.RED.A0TR RZ, [UR17+0x80], R0 ;  /* 0x00008000ffffc9a7 */ /* 0x0009e20008300411 */
[----:B------:R-:W-:Y:S01]  /*5440*/  SYNCS.ARRIVE.TRANS64.RED.A1T0 RZ, [UR24], RZ ;  /* 0x000000ffffff79a7 */ /* 0x000fe20008100418 */
[----:B----4-:R-:W-:Y:S01]  /*5450*/  @!P4 IMAD.X R0, RZ, RZ, R37, P0 ;  /* 0x000000ffff00c224 */ /* 0x010fe200000e0625 */
[----:B------:R-:W4:Y:S02]  /*5460*/  SYNCS.PHASECHK.TRANS64.TRYWAIT P2, [UR17+0xa8], R12 ;  /* 0x0000a80cff0075a7 */ /* 0x000f240008041111 */
[----:B---34-:R-:W-:Y:S05]  /*5470*/  @!P2 BRA `(.L_x_79) ;  /* 0x0000004400a4a947 */ /* 0x018fea0003800000 */
.L_x_172:
[----:B------:R-:W-:Y:S01]  /*5480*/  @!P4 R2UR UR9, R9 ;  /* 0x000000000909c2ca */ /* 0x000fe200000e0000 */
[----:B------:R-:W-:Y:S01]  /*5490*/  VOTEU.ALL UP2, P4 ;  /* 0x0000000000ff7886 */ /* 0x000fe20002040000 */
[----:B------:R-:W-:Y:S01]  /*54a0*/  @!P4 R2UR UR8, R0 ;  /* 0x000000000008c2ca */ /* 0x000fe200000e0000 */
[----:B------:R-:W-:Y:S01]  /*54b0*/  VOTEU.ALL UP1, P4 ;  /* 0x0000000000ff7886 */ /* 0x000fe20002020000 */
[----:B------:R-:W-:Y:S01]  /*54c0*/  @!P4 IMAD.MOV.U32 R0, RZ, RZ, 0x1000 ;  /* 0x00001000ff00c424 */ /* 0x000fe200078e00ff */
[----:B------:R-:W-:Y:S01]  /*54d0*/  UMOV UR26, 0x0 ;  /* 0x00000000001a7882 */ /* 0x000fe20000000000 */
[----:B------:R-:W-:Y:S01]  /*54e0*/  @!UP2 UIADD3 UR10, UPT, UPT, UR25, 0x20, URZ ;  /* 0x00000020190aa890 */ /* 0x000fe2000fffe0ff */
[----:B------:R-:W-:Y:S01]  /*54f0*/  @!P4 IADD3 R19, P0, PT, R36, 0x680, RZ ;  /* 0x000006802413c810 */ /* 0x000fe20007f1e0ff */
[----:B------:R-:W-:Y:S04]  /*5500*/  UMOV UR27, 0x10000000 ;  /* 0x10000000001b7882 */ /* 0x000fe80000000000 */
[----:B------:R-:W-:Y:S02]  /*5510*/  @!P4 IMAD.X R16, RZ, RZ, R37, P0 ;  /* 0x000000ffff10c224 */ /* 0x000fe400000e0625 */
        /* <DEDUP_REMOVED lines=10> */
[----:B------:R-:W4:Y:S02]  /*55c0*/  SYNCS.PHASECHK.TRANS64.TRYWAIT P2, [UR17+0xb0], R12 ;  /* 0x0000b00cff0075a7 */ /* 0x000f240008041111 */
[----:B---34-:R-:W-:Y:S05]  /*55d0*/  @!P2 BRA `(.L_x_80) ;  /* 0x000000440064a947 */ /* 0x018fea0003800000 */
.L_x_174:
[----:B------:R-:W3:Y:S01]  /*55e0*/  LDC.64 R14, c[0x0][0xc10] ;  /* 0x00030400ff0e7b82 */ /* 0x000ee20000000a00 */
[----:B------:R-:W-:Y:S01]  /*55f0*/  @!P4 R2UR UR9, R19 ;  /* 0x000000001309c2ca */ /* 0x000fe200000e0000 */
[----:B------:R-:W-:Y:S01]  /*5600*/  VOTEU.ALL UP2, P4 ;  /* 0x0000000000ff7886 */ /* 0x000fe20002040000 */
[----:B------:R-:W-:Y:S01]  /*5610*/  @!P4 R2UR UR8, R16 ;  /* 0x000000001008c2ca */ /* 0x000fe200000e0000 */
[----:B------:R-:W-:Y:S01]  /*5620*/  VOTEU.ALL UP1, P4 ;  /* 0x0000000000ff7886 */ /* 0x000fe20002020000 */
[----:B------:R-:W-:Y:S03]  /*5630*/  @!P4 IMAD.MOV.U32 R16, RZ, RZ, 0x1000 ;  /* 0x00001000ff10c424 */ /* 0x000fe600078e00ff */
[----:B------:R-:W4:Y:S01]  /*5640*/  LDC.64 R10, c[0x0][0xc18] ;  /* 0x00030600ff0a7b82 */ /* 0x000f220000000a00 */
[----:B------:R-:W-:Y:S01]  /*5650*/  @!UP2 UIADD3 UR10, UPT, UPT, UR25, 0x40, URZ ;  /* 0x00000040190aa890 */ /* 0x000fe2000fffe0ff */
[----:B------:R-:W-:Y:S01]  /*5660*/  UMOV UR26, 0x0 ;  /* 0x00000000001a7882 */ /* 0x000fe20000000000 */
[----:B------:R-:W-:Y:S05]  /*5670*/  UMOV UR27, 0x10000000 ;  /* 0x10000000001b7882 */ /* 0x000fea0000000000 */
[----:B------:R-:W5:Y:S01]  /*5680*/  @!P1 LDC R0, c[0x0][0xc20] ;  /* 0x00030800ff009b82 */ /* 0x000f620000000800 */
[----:B------:R-:W-:Y:S01]  /*5690*/  IMAD.U32 R38, RZ, RZ, UR9 ;  /* 0x00000009ff267e24 */ /* 0x000fe2000f8e00ff */
[----:B------:R-:W-:Y:S06]  /*56a0*/  @!UP1 UMOV UR9, UR19 ;  /* 0x0000001300099c82 */ /* 0x000fec0008000000 */
[----:B--2---:R-:W2:Y:S01]  /*56b0*/  @!P1 LDC R3, c[0x0][0xc0c] ;  /* 0x00030300ff039b82 */ /* 0x004ea20000000800 */
[----:B------:R-:W-:Y:S01]  /*56c0*/  IMAD.U32 R39, RZ, RZ, UR8 ;  /* 0x00000008ff277e24 */ /* 0x000fe2000f8e00ff */
[----:B------:R-:W-:Y:S01]  /*56d0*/  @!UP2 UIADD3 UR8, UPT, UPT, UR17, 0x2200, URZ ;  /* 0x000022001108a890 */ /* 0x000fe2000fffe0ff */
[----:B------:R-:W-:Y:S03]  /*56e0*/  @!P4 R2UR UR28, R38 ;  /* 0x00000000261cc2ca */ /* 0x000fe600000e0000 */
[----:B------:R-:W-:Y:S11]  /*56f0*/  @!P4 R2UR UR29, R39 ;  /* 0x00000000271dc2ca */ /* 0x000ff600000e0000 */
[----:B------:R-:W-:Y:S02]  /*5700*/  @!UPT UIADD3 URZ, UPT, UPT, URZ, URZ, URZ ;  /* 0x000000fffffff290 */ /* 0x000fe4000fffe0ff */
[----:B------:R1:W-:Y:S01]  /*5710*/  @!UP1 UTMALDG.5D [UR8], [UR28], desc[UR26] ;  /* 0x00001a081c0095b4 */ /* 0x0003e20008021000 */
[----:B------:R1:W-:Y:S01]  /*5720*/  @!P4 SYNCS.ARRIVE.TRANS64.RED.A0TR RZ, [UR17+0x90], R16 ;  /* 0x00009010ffffc9a7 */ /* 0x0003e20008300411 */
[----:B--2---:R-:W-:Y:S01]  /*5730*/  @!P1 ISETP.NE.AND P2, PT, R3, 0x1, PT ;  /* 0x000000010300980c */ /* 0x004fe20003f45270 */
[C---:B---3--:R-:W-:Y:S01]  /*5740*/  @!P1 IMAD.HI.U32 R14, R13.reuse, R14, RZ ;  /* 0x0000000e0d0e9227 */ /* 0x048fe200078e00ff */
[----:B----4-:R-:W-:Y:S03]  /*5750*/  @!P1 ISETP.NE.AND P0, PT, R10, 0x1, PT ;  /* 0x000000010a00980c */ /* 0x010fe60003f05270 */
[C---:B------:R-:W-:Y:S01]  /*5760*/  @!P1 IMAD.HI.U32 R11, R8.reuse, R11, RZ ;  /* 0x0000000b080b9227 */ /* 0x040fe200078e00ff */
[----:B------:R-:W-:Y:S04]  /*5770*/  @!P1 SHF.R.U32.HI R14, RZ, R15, R14 ;  /* 0x0000000fff0e9219 */ /* 0x000fe8000001160e */
[----:B-----5:R-:W-:Y:S01]  /*5780*/  @!P1 SHF.R.U32.HI R9, RZ, R0, R11 ;  /* 0x00000000ff099219 */ /* 0x020fe2000001160b */
[----:B------:R-:W-:Y:S01]  /*5790*/  SYNCS.ARRIVE.TRANS64.RED.A1T0 RZ, [UR49], RZ ;  /* 0x000000ffffff79a7 */ /* 0x000fe20008100431 */
[----:B------:R-:W-:Y:S02]  /*57a0*/  @!P1 SEL R14, R13, R14, !P2 ;  /* 0x0000000e0d0e9207 */ /* 0x000fe40005000000 */
[----:B------:R-:W-:Y:S02]  /*57b0*/  @!P1 SEL R9, R8, R9, !P0 ;  /* 0x0000000908099207 */ /* 0x000fe40004000000 */
[----:B-1----:R-:W-:Y:S01]  /*57c0*/  @P3 SHF.R.U32.HI R16, RZ, 0x10, R29 ;  /* 0x00000010ff103819 */ /* 0x002fe2000001161d */
[----:B------:R-:W1:Y:S02]  /*57d0*/  SYNCS.PHASECHK.TRANS64.TRYWAIT P5, [UR17+0xb8], R12 ;  /* 0x0000b80cff0075a7 */ /* 0x000e6400080a1111 */
[----:B------:R-:W-:Y:S02]  /*57e0*/  @!P1 IMAD.IADD R0, R9, 0x1, -R14 ;  /* 0x0000000109009824 */ /* 0x000fe400078e0a0e */
[----:B------:R-:W-:Y:S01]  /*57f0*/  @!P1 IMAD.IADD R9, R14, 0x1, -R9 ;  /* 0x000000010e099824 */ /* 0x000fe200078e0a09 */
[----:B------:R-:W-:Y:S01]  /*5800*/  @P3 R2UR UR48, R16 ;  /* 0x00000000103032ca */ /* 0x000fe200000e0000 */
[----:B------:R-:W-:Y:S02]  /*5810*/  @!P1 IMAD R13, R0, R3, R13 ;  /* 0x00000003000d9224 */ /* 0x000fe400078e020d */
[----:B------:R-:W-:Y:S01]  /*5820*/  @!P1 IMAD R8, R9, R10, R8 ;  /* 0x0000000a09089224 */ /* 0x000fe200078e0208 */
[----:B-1----:R-:W-:Y:S11]  /*5830*/  @!P5 BRA `(.L_x_81) ;  /* 0x0000004000e4d947 */ /* 0x002ff60003800000 */
.L_x_176:
[----:B-1----:R-:W-:Y:S01]  /*5840*/  @!P4 IADD3 R3, P0, PT, R36, 0x680, RZ ;  /* 0x000006802403c810 */ /* 0x002fe20007f1e0ff */
[----:B------:R-:W-:Y:S01]  /*5850*/  VOTEU.ALL UP2, P4 ;  /* 0x0000000000ff7886 */ /* 0x000fe20002040000 */
[----:B------:R-:W-:Y:S01]  /*5860*/  VOTEU.ALL UP1, P4 ;  /* 0x0000000000ff7886 */ /* 0x000fe20002020000 */
[----:B------:R-:W-:Y:S01]  /*5870*/  UMOV UR28, 0x0 ;  /* 0x00000000001c7882 */ /* 0x000fe20000000000 */
[----:B------:R-:W-:Y:S01]  /*5880*/  @!P4 R2UR UR9, R3 ;  /* 0x000000000309c2ca */ /* 0x000fe200000e0000 */
[----:B------:R-:W-:Y:S01]  /*5890*/  @!P4 IMAD.X R0, RZ, RZ, R37, P0 ;  /* 0x000000ffff00c224 */ /* 0x000fe200000e0625 */
[----:B------:R-:W-:Y:S01]  /*58a0*/  @!UP2 UIADD3 UR10, UPT, UPT, UR25, 0x60, URZ ;  /* 0x00000060190aa890 */ /* 0x000fe2000fffe0ff */
[----:B------:R-:W-:Y:S01]  /*58b0*/  LOP3.LUT P0, RZ, R30, 0x1, RZ, 0xc0, !PT ;  /* 0x000000011eff7812 */ /* 0x000fe2000780c0ff */
[----:B------:R-:W-:Y:S01]  /*58c0*/  UMOV UR29, 0x10000000 ;  /* 0x10000000001d7882 */ /* 0x000fe20000000000 */
[----:B------:R-:W-:Y:S01]  /*58d0*/  LOP3.LUT R32, R32, 0x1, RZ, 0x3c, !PT ;  /* 0x0000000120207812 */ /* 0x000fe200078e3cff */
[----:B------:R-:W-:Y:S01]  /*58e0*/  IMAD.IADD R16, R8, 0x1, R58 ;  /* 0x0000000108107824 */ /* 0x000fe200078e023a */
[----:B------:R-:W-:Y:S01]  /*58f0*/  @!P4 R2UR UR8, R0 ;  /* 0x000000000008c2ca */ /* 0x000fe200000e0000 */
[----:B------:R-:W-:Y:S01]  /*5900*/  IMAD.IADD R19, R13, 0x1, R64 ;  /* 0x000000010d137824 */ /* 0x000fe200078e0240 */
[----:B------:R-:W-:Y:S04]  /*5910*/  LOP3.LUT R27, R27, 0x1, RZ, 0x3c, !PT ;  /* 0x000000011b1b7812 */ /* 0x000fe800078e3cff */
[----:B------:R-:W-:Y:S01]  /*5920*/  IMAD.U32 R10, RZ, RZ, UR9 ;  /* 0x00000009ff0a7e24 */ /* 0x000fe2000f8e00ff */
[----:B------:R-:W-:Y:S04]  /*5930*/  @!UP2 UIADD3 UR9, UPT, UPT, UR17, 0x98, URZ ;  /* 0x000000981109a890 */ /* 0x000fe8000fffe0ff */
[----:B------:R-:W-:Y:S02]  /*5940*/  @!P4 R2UR UR26, R10 ;  /* 0x000000000a1ac2ca */ /* 0x000fe400000e0000 */
[----:B------:R-:W-:Y:S01]  /*5950*/  IMAD.U32 R11, RZ, RZ, UR8 ;  /* 0x00000008ff0b7e24 */ /* 0x000fe2000f8e00ff */
[----:B------:R-:W-:Y:S04]  /*5960*/  @!UP2 UIADD3 UR8, UPT, UPT, UR17, 0x3200, URZ ;  /* 0x000032001108a890 */ /* 0x000fe8000fffe0ff */
[----:B------:R-:W-:Y:S11]  /*5970*/  @!P4 R2UR UR27, R11 ;  /* 0x000000000b1bc2ca */ /* 0x000ff600000e0000 */
[----:B------:R-:W-:Y:S02]  /*5980*/  @!UPT UIADD3 URZ, UPT, UPT, URZ, URZ, URZ ;  /* 0x000000fffffff290 */ /* 0x000fe4000fffe0ff */
[----:B------:R2:W-:Y:S01]  /*5990*/  @!UP1 UTMALDG.5D [UR8], [UR26], desc[UR28] ;  /* 0x00001c081a0095b4 */ /* 0x0005e20008021000 */
[----:B------:R2:W-:Y:S01]  /*59a0*/  @!P4 SYNCS.ARRIVE.TRANS64.RED.A0TR RZ, [UR17+0x98], R25 ;  /* 0x00009819ffffc9a7 */ /* 0x0005e20008300411 */
[----:B------:R-:W-:Y:S01]  /*59b0*/  UPLOP3.LUT UP1, UPT, UPT, UPT, UPT, 0x80, 0x8 ;  /* 0x000000000008789c */ /* 0x000fe20003f2f070 */
[----:B------:R-:W-:Y:S01]  /*59c0*/  SYNCS.ARRIVE.TRANS64.RED.A1T0 RZ, [UR22], RZ ;  /* 0x000000ffffff79a7 */ /* 0x000fe20008100416 */
[----:B------:R-:W-:Y:S09]  /*59d0*/  @P0 BRA `(.L_x_82) ;  /* 0xffffffec00700947 */ /* 0x000ff2000383ffff */
[----:B------:R-:W-:-:S04]  /*59e0*/  SHF.L.U32 R3, R32, 0x1f, RZ ;  /* 0x0000001f20037819 */ /* 0x000fc800000006ff */
[----:B------:R-:W1:Y:S02]  /*59f0*/  SYNCS.PHASECHK.TRANS64.TRYWAIT P0, [UR17+0xa0], R3 ;  /* 0x0000a003ff0075a7 */ /* 0x000e640008001111 */
[----:B-1----:R-:W-:Y:S05]  /*5a00*/  @!P0 BRA `(.L_x_83) ;  /* 0x0000004000888947 */ /* 0x002fea0003800000 */
.L_x_178:
[----:B------:R-:W3:Y:S02]  /*5a10*/  SYNCS.PHASECHK.TRANS64.TRYWAIT P0, [UR17+0xa8], R3 ;  /* 0x0000a803ff0075a7 */ /* 0x000ee40008001111 */
[----:B---3--:R-:W-:Y:S05]  /*5a20*/  @!P0 BRA `(.L_x_84) ;  /* 0x0000004000988947 */ /* 0x008fea0003800000 */
.L_x_180:
[----:B------:R-:W3:Y:S02]  /*5a30*/  SYNCS.PHASECHK.TRANS64.TRYWAIT P0, [UR17+0xb0], R3 ;  /* 0x0000b003ff0075a7 */ /* 0x000ee40008001111 */
[----:B---3--:R-:W-:Y:S05]  /*5a40*/  @!P0 BRA `(.L_x_85) ;  /* 0x0000004000a88947 */ /* 0x008fea0003800000 */
.L_x_182:
[----:B-1----:R-:W-:-:S07]  /*5a50*/  MOV R0, UR17 ;  /* 0x0000001100007c02 */ /* 0x002fce0008000f00 */
.L_x_86:
[----:B-1----:R-:W-:-:S04]  /*5a60*/  SHF.L.U32 R3, R32, 0x1f, RZ ;  /* 0x0000001f20037819 */ /* 0x002fc800000006ff */
[----:B------:R1:W3:Y:S03]  /*5a70*/  SYNCS.PHASECHK.TRANS64.TRYWAIT P0, [R0+URZ+0xb8], R3 ;  /* 0x0000b803000075a7 */ /* 0x0002e600080011ff */
[----:B---3--:R-:W-:Y:S05]  /*5a80*/  @!P0 NANOSLEEP.SYNCS 0x989680 ;  /* 0x009896800000895d */ /* 0x008fea0003900000 */
[----:B------:R-:W3:Y:S02]  /*5a90*/  @!P0 SYNCS.PHASECHK.TRANS64 P0, [R0+URZ+0xb8], R3 ;  /* 0x0000b803000085a7 */ /* 0x000ee400080010ff */
[----:B--23--:R-:W-:Y:S05]  /*5aa0*/  @P0 EXIT ;  /* 0x000000000000094d */ /* 0x00cfea0003800000 */
[----:B------:R-:W-:Y:S05]  /*5ab0*/  BRA `(.L_x_86) ;  /* 0xfffffffc00e87947 */ /* 0x000fea000383ffff */
.L_x_71:
[----:B------:R-:W-:-:S06]  /*5ac0*/  UISETP.GE.AND UP1, UPT, UR4, 0x4, UPT ;  /* 0x000000040400788c */ /* 0x000fcc000bf26270 */
[----:B------:R-:W-:-:S13]  /*5ad0*/  PLOP3.LUT P0, PT, PT, PT, UP1, 0x80, 0x8 ;  /* 0x000000000008781c */ /* 0x000fda0003f0f018 */
[----:B-1----:R-:W-:Y:S05]  /*5ae0*/  @!P0 EXIT ;  /* 0x000000000000894d */ /* 0x002fea0003800000 */
[----:B------:R-:W-:Y:S01]  /*5af0*/  BAR.SYNC.DEFER_BLOCKING 0x6, 0xa0 ;  /* 0x0182800000007b1d */ /* 0x000fe20000010000 */
[C---:B------:R-:W-:Y:S01]  /*5b00*/  IMAD.SHL.U32 R2, R74.reuse, 0x20, RZ ;  /* 0x000000204a027824 */ /* 0x040fe200078e00ff */
[----:B------:R-:W-:Y:S01]  /*5b10*/  SHF.R.U32.HI R7, RZ, 0x1, R74 ;  /* 0x00000001ff077819 */ /* 0x000fe2000001164a */
[C---:B------:R-:W-:Y:S01]  /*5b20*/  IMAD.SHL.U32 R0, R74.reuse, 0x4, RZ ;  /* 0x000000044a007824 */ /* 0x040fe200078e00ff */
[C---:B------:R-:W-:Y:S01]  /*5b30*/  LOP3.LUT P0, RZ, R74.reuse, 0x4, RZ, 0xc0, !PT ;  /* 0x000000044aff7812 */ /* 0x040fe2000780c0ff */
[----:B------:R-:W-:Y:S01]  /*5b40*/  IMAD.SHL.U32 R73, R74, 0x10, RZ ;  /* 0x000000104a497824 */ /* 0x000fe200078e00ff */
[----:B------:R-:W-:Y:S01]  /*5b50*/  UMOV UR51, 0x400 ;  /* 0x0000040000337882 */ /* 0x000fe20000000000 */
[----:B------:R-:W-:Y:S01]  /*5b60*/  LOP3.LUT R5, R2, 0xc0, RZ, 0xc0, !PT ;  /* 0x000000c002057812 */ /* 0x000fe200078ec0ff */
[----:B------:R-:W-:Y:S01]  /*5b70*/  ULEA UR51, UR49, UR51, 0x18 ;  /* 0x0000003331337291 */ /* 0x000fe2000f8ec0ff */
[----:B------:R-:W1:Y:S01]  /*5b80*/  LDC R69, c[0x0][0x370] ;  /* 0x0000dc00ff457b82 */ /* 0x000e620000000800 */
[----:B------:R-:W-:Y:S01]  /*5b90*/  LOP3.LUT R73, R73, 0x600, RZ, 0xc0, !PT ;  /* 0x0000060049497812 */ /* 0x000fe200078ec0ff */
[----:B------:R-:W-:Y:S01]  /*5ba0*/  IMAD.U32 R32, R74, 0x10000, RZ ;  /* 0x000100004a207824 */ /* 0x000fe200078e00ff */
[----:B------:R-:W-:Y:S01]  /*5bb0*/  LOP3.LUT R0, R5, 0x18, R0, 0xf8, !PT ;  /* 0x0000001805007812 */ /* 0x000fe200078ef800 */
[----:B------:R-:W-:Y:S01]  /*5bc0*/  UIADD3 UR4, UPT, UPT, UR51, 0x200, URZ ;  /* 0x0000020033047890 */ /* 0x000fe2000fffe0ff */
[--C-:B------:R-:W-:Y:S01]  /*5bd0*/  LOP3.LUT R73, R73, 0x20, R2.reuse, 0xf8, !PT ;  /* 0x0000002049497812 */ /* 0x100fe200078ef802 */
[----:B------:R-:W-:Y:S01]  /*5be0*/  IMAD.MOV.U32 R78, RZ, RZ, 0x20 ;  /* 0x00000020ff4e7424 */ /* 0x000fe200078e00ff */
[----:B------:R-:W-:Y:S01]  /*5bf0*/  LOP3.LUT R0, R0, 0x8, R7, 0x78, !PT ;  /* 0x0000000800007812 */ /* 0x000fe200078e7807 */
[----:B------:R-:W2:Y:S01]  /*5c00*/  LDC R28, c[0x0][0xc0c] ;  /* 0x00030300ff1c7b82 */ /* 0x000ea20000000800 */
[----:B------:R-:W-:Y:S01]  /*5c10*/  LOP3.LUT R73, R73, 0x100, R2, 0xf8, !PT ;  /* 0x0000010049497812 */ /* 0x000fe200078ef802 */
[----:B------:R-:W-:Y:S01]  /*5c20*/  IMAD.MOV.U32 R72, RZ, RZ, 0x1 ;  /* 0x00000001ff487424 */ /* 0x000fe200078e00ff */
[----:B------:R-:W-:Y:S01]  /*5c30*/  SHF.R.S32.HI R2, RZ, 0x1f, R3 ;  /* 0x0000001fff027819 */ /* 0x000fe20000011403 */
[----:B------:R-:W-:Y:S01]  /*5c40*/  IMAD.MOV.U32 R30, RZ, RZ, RZ ;  /* 0x000000ffff1e7224 */ /* 0x000fe200078e00ff */
[----:B------:R-:W-:-:S02]  /*5c50*/  LOP3.LUT R73, R73, R0, RZ, 0xfc, !PT ;  /* 0x0000000049497212 */ /* 0x000fc400078efcff */
[----:B------:R-:W-:Y:S01]  /*5c60*/  CS2R R70, SRZ ;  /* 0x0000000000467805 */ /* 0x000fe2000001ff00 */
[----:B------:R-:W3:Y:S01]  /*5c70*/  LDS R4, [UR51+0x120] ;  /* 0x00012033ff047984 */ /* 0x000ee20008000800 */
[----:B------:R-:W4:Y:S01]  /*5c80*/  LDC R67, c[0x0][0xc20] ;  /* 0x00030800ff437b82 */ /* 0x000f220000000800 */
[----:B------:R-:W-:Y:S01]  /*5c90*/  LEA.HI R77, R2, R3, RZ, 0x7 ;  /* 0x00000003024d7211 */ /* 0x000fe200078f38ff */
[----:B------:R-:W-:Y:S01]  /*5ca0*/  IMAD.U32 R76, RZ, RZ, UR4 ;  /* 0x00000004ff4c7e24 */ /* 0x000fe2000f8e00ff */
[----:B------:R-:W-:Y:S01]  /*5cb0*/  LOP3.LUT R74, R74, 0x60, RZ, 0xc0, !PT ;  /* 0x000000604a4a7812 */ /* 0x000fe200078ec0ff */
[----:B------:R-:W1:Y:S01]  /*5cc0*/  LDCU.64 UR56, c[0x0][0x348] ;  /* 0x00006900ff3877ac */ /* 0x000e620008000a00 */
[----:B------:R-:W-:Y:S02]  /*5cd0*/  LOP3.LUT R32, R32, 0x600000, RZ, 0xc0, !PT ;  /* 0x0060000020207812 */ /* 0x000fe400078ec0ff */
[----:B------:R-:W-:Y:S01]  /*5ce0*/  SEL R78, R78, 0xffffffe0, !P0 ;  /* 0xffffffe04e4e7807 */ /* 0x000fe20004000000 */
[----:B------:R-:W1:Y:S01]  /*5cf0*/  LDC R27, c[0x0][0xc30] ;  /* 0x00030c00ff1b7b82 */ /* 0x000e620000000800 */
[----:B------:R-:W-:Y:S01]  /*5d00*/  SHF.R.S32.HI R77, RZ, 0x7, R77 ;  /* 0x00000007ff4d7819 */ /* 0x000fe2000001144d */
[----:B------:R-:W1:Y:S01]  /*5d10*/  LDCU.64 UR36, c[0x0][0x988] ;  /* 0x00013100ff2477ac */ /* 0x000e620008000a00 */
[----:B------:R-:W1:Y:S05]  /*5d20*/  LDCU.64 UR38, c[0x0][0x990] ;  /* 0x00013200ff2677ac */ /* 0x000e6a0008000a00 */
[----:B------:R-:W1:Y:S01]  /*5d30*/  LDC R66, c[0x0][0x388] ;  /* 0x0000e200ff427b82 */ /* 0x000e620000000800 */
[----:B------:R-:W-:Y:S01]  /*5d40*/  UMOV UR54, URZ ;  /* 0x000000ff00367c82 */ /* 0x000fe20008000000 */
[----:B------:R-:W-:-:S06]  /*5d50*/  UMOV UR55, URZ ;  /* 0x000000ff00377c82 */ /* 0x000fcc0008000000 */
[----:B------:R-:W1:Y:S08]  /*5d60*/  LDC R65, c[0x0][0x38c] ;  /* 0x0000e300ff417b82 */ /* 0x000e700000000800 */
[----:B------:R-:W1:Y:S01]  /*5d70*/  LDC.64 R56, c[0x0][0xc10] ;  /* 0x00030400ff387b82 */ /* 0x000e620000000a00 */
[C---:B---3--:R-:W-:Y:S01]  /*5d80*/  VIADD R5, R4.reuse, 0x80 ;  /* 0x0000008004057836 */ /* 0x048fe20000000000 */
[----:B------:R-:W-:-:S06]  /*5d90*/  LOP3.LUT R4, R4, 0xffff, RZ, 0xc0, !PT ;  /* 0x0000ffff04047812 */ /* 0x000fcc00078ec0ff */
[----:B------:R-:W3:Y:S01]  /*5da0*/  LDC.64 R24, c[0x0][0xc18] ;  /* 0x00030600ff187b82 */ /* 0x000ee20000000a00 */
[----:B------:R-:W-:-:S05]  /*5db0*/  LOP3.LUT R5, R5, 0xffff, RZ, 0xc0, !PT ;  /* 0x0000ffff05057812 */ /* 0x000fca00078ec0ff */
[----:B------:R1:W-:Y:S02]  /*5dc0*/  STL.64 [R1], R4 ;  /* 0x0000000401007387 */ /* 0x0003e40000100a00 */
[----:B------:R-:W1:Y:S08]  /*5dd0*/  LDC.64 R22, c[0x0][0xc28] ;  /* 0x00030a00ff167b82 */ /* 0x000e700000000a00 */
[----:B------:R-:W1:Y:S08]  /*5de0*/  LDC.64 R54, c[0x0][0x9b0] ;  /* 0x00026c00ff367b82 */ /* 0x000e700000000a00 */
[----:B------:R-:W1:Y:S08]  /*5df0*/  LDC.64 R52, c[0x0][0x9a8] ;  /* 0x00026a00ff347b82 */ /* 0x000e700000000a00 */
[----:B--2-4-:R-:W1:Y:S02]  /*5e00*/  LDC R68, c[0x0][0x374] ;  /* 0x0000dd00ff447b82 */ /* 0x014e640000000800 */
.L_x_130:
[----:B--2---:R-:W-:Y:S04]  /*5e10*/  SHF.L.U32 R3, R70, 0x1f, RZ ;  /* 0x0000001f46037819 */ /* 0x004fe800000006ff */
[----:B------:R-:W2:Y:S02]  /*5e20*/  SYNCS.PHASECHK.TRANS64.TRYWAIT P0, [UR51+0xd0], R3 ;  /* 0x0000d003ff0075a7 */ /* 0x000ea40008001133 */
[----:B-12---:R-:W-:Y:S05]  /*5e30*/  @!P0 BRA `(.L_x_87) ;  /* 0x0000003c00c48947 */ /* 0x006fea0003800000 */
.L_x_184:
[----:B------:R-:W4:Y:S01]  /*5e40*/  LDS.128 R60, [UR51+0x110] ;  /* 0x00011033ff3c7984 */ /* 0x000f220008000c00 */
[----:B------:R-:W-:Y:S01]  /*5e50*/  UIADD3 UR4, UPT, UPT, UR51, 0xd8, URZ ;  /* 0x000000d833047890 */ /* 0x000fe2000fffe0ff */
[----:B--2---:R-:W-:Y:S01]  /*5e60*/  IMAD R0, R30, 0x4, R1 ;  /* 0x000000041e007824 */ /* 0x004fe200078e0201 */
[-C--:B------:R-:W-:Y:S02]  /*5e70*/  IABS R8, R77.reuse ;  /* 0x0000004d00087213 */ /* 0x080fe40000000000 */
[----:B------:R-:W-:Y:S01]  /*5e80*/  UPRMT UR4, URZ, 0x654, UR4 ;  /* 0x00000654ff047896 */ /* 0x000fe20008000004 */
[----:B-1----:R-:W-:Y:S01]  /*5e90*/  IABS R4, R66 ;  /* 0x0000004200047213 */ /* 0x002fe20000000000 */
[----:B------:R-:W1:Y:S01]  /*5ea0*/  I2F.RP R5, R8 ;  /* 0x0000000800057306 */ /* 0x000e620000209400 */
[----:B------:R-:W-:Y:S01]  /*5eb0*/  @!PT LDS RZ, [RZ] ;  /* 0x00000000fffff984 */ /* 0x000fe20000000800 */
[----:B------:R-:W-:Y:S01]  /*5ec0*/  @!PT LDS RZ, [RZ] ;  /* 0x00000000fffff984 */ /* 0x000fe20000000800 */
[----:B------:R-:W-:Y:S01]  /*5ed0*/  @!PT LDS RZ, [RZ] ;  /* 0x00000000fffff984 */ /* 0x000fe20000000800 */
[----:B------:R-:W-:Y:S01]  /*5ee0*/  @!PT LDS RZ, [RZ] ;  /* 0x00000000fffff984 */ /* 0x000fe20000000800 */
[----:B------:R2:W-:Y:S06]  /*5ef0*/  MEMBAR.ALL.CTA ;  /* 0x0000000000007992 */ /* 0x0005ec0000008000 */
[----:B--2---:R-:W2:Y:S02]  /*5f00*/  FENCE.VIEW.ASYNC.S ;  /* 0x00000000000073c6 */ /* 0x004ea40000000000 */
[----:B--2---:R-:W-:Y:S06]  /*5f10*/  SYNCS.ARRIVE.TRANS64.RED.A1T0 RZ, [UR4], RZ ;  /* 0x000000ffffff79a7 */ /* 0x004fec0008100404 */
[----:B------:R2:W5:Y:S01]  /*5f20*/  LDL R17, [R0] ;  /* 0x0000000000117983 */ /* 0x0005620000100800 */
[----:B----4-:R-:W-:Y:S01]  /*5f30*/  LOP3.LUT P3, RZ, R62, 0x1, RZ, 0xc0, !PT ;  /* 0x000000013eff7812 */ /* 0x010fe2000786c0ff */
[----:B-1----:R-:W1:Y:S10]  /*5f40*/  MUFU.RCP R2, R5 ;  /* 0x0000000500027308 */ /* 0x002e740000001000 */
[----:B------:R-:W4:Y:S02]  /*5f50*/  I2F.RP R5, R4 ;  /* 0x0000000400057306 */ /* 0x000f240000209400 */
[----:B------:R-:W-:Y:S02]  /*5f60*/  @P3 MOV R31, R60 ;  /* 0x0000003c001f3202 */ /* 0x000fe40000000f00 */
[----:B------:R-:W-:Y:S01]  /*5f70*/  @P3 LOP3.LUT R29, R61, 0xffff, RZ, 0xc0, !PT ;  /* 0x0000ffff3d1d3812 */ /* 0x000fe200078ec0ff */
[----:B-1----:R-:W-:Y:S01]  /*5f80*/  VIADD R10, R2, 0xffffffe ;  /* 0x0ffffffe020a7836 */ /* 0x002fe20000000000 */
[----:B------:R-:W-:Y:S04]  /*5f90*/  IABS R2, R77 ;  /* 0x0000004d00027213 */ /* 0x000fe80000000000 */
[----:B------:R-:W1:Y:S01]  /*5fa0*/  F2I.FTZ.U32.TRUNC.NTZ R11, R10 ;  /* 0x0000000a000b7305 */ /* 0x000e62000021f000 */
[----:B------:R-:W-:Y:S09]  /*5fb0*/  IADD3 R2, PT, PT, RZ, -R2, RZ ;  /* 0x80000002ff027210 */ /* 0x000ff20007ffe0ff */
[----:B----4-:R-:W4:Y:S01]  /*5fc0*/  MUFU.RCP R5, R5 ;  /* 0x0000000500057308 */ /* 0x010f220000001000 */
[--C-:B-1----:R-:W-:Y:S02]  /*5fd0*/  IMAD.MOV R3, RZ, RZ, -R11.reuse ;  /* 0x000000ffff037224 */ /* 0x102fe400078e0a0b */
[----:B------:R-:W-:Y:S02]  /*5fe0*/  IMAD.MOV.U32 R10, RZ, RZ, RZ ;  /* 0x000000ffff0a7224 */ /* 0x000fe400078e00ff */
[----:B------:R-:W-:Y:S01]  /*5ff0*/  IMAD R6, R3, R8, RZ ;  /* 0x0000000803067224 */ /* 0x000fe200078e02ff */
[----:B------:R-:W-:Y:S03]  /*6000*/  IABS R3, R16 ;  /* 0x0000001000037213 */ /* 0x000fe60000000000 */
[----:B------:R-:W-:Y:S04]  /*6010*/  IMAD.HI.U32 R6, R11, R6, R10 ;  /* 0x000000060b067227 */ /* 0x000fe800078e000a */
[----:B----4-:R-:W-:Y:S02]  /*6020*/  VIADD R9, R5, 0xffffffe ;  /* 0x0ffffffe05097836 */ /* 0x010fe40000000000 */
[----:B------:R-:W-:Y:S04]  /*6030*/  IMAD.HI.U32 R11, R6, R3, RZ ;  /* 0x00000003060b7227 */ /* 0x000fe800078e00ff */
[----:B------:R-:W-:Y:S01]  /*6040*/  IMAD R3, R11, R2, R3 ;  /* 0x000000020b037224 */ /* 0x000fe200078e0203 */
[----:B------:R-:W1:Y:S01]  /*6050*/  F2I.FTZ.U32.TRUNC.NTZ R9, R9 ;  /* 0x0000000900097305 */ /* 0x000e62000021f000 */
[----:B------:R-:W-:Y:S03]  /*6060*/  LOP3.LUT R2, R16, R77, RZ, 0x3c, !PT ;  /* 0x0000004d10027212 */ /* 0x000fe600078e3cff */
[----:B------:R-:W-:Y:S02]  /*6070*/  ISETP.GT.U32.AND P0, PT, R8, R3, PT ;  /* 0x000000030800720c */ /* 0x000fe40003f04070 */
[----:B------:R-:W-:Y:S01]  /*6080*/  ISETP.GE.AND P1, PT, R2, RZ, PT ;  /* 0x000000ff0200720c */ /* 0x000fe20003f26270 */
[--C-:B-1----:R-:W-:Y:S10]  /*6090*/  IMAD.MOV R2, RZ, RZ, -R9.reuse ;  /* 0x000000ffff027224 */ /* 0x102ff400078e0a09 */
[----:B------:R-:W-:Y:S02]  /*60a0*/  @!P0 IMAD.IADD R3, R3, 0x1, -R8 ;  /* 0x0000000103038824 */ /* 0x000fe400078e0a08 */
[----:B------:R-:W-:Y:S01]  /*60b0*/  @!P0 VIADD R11, R11, 0x1 ;  /* 0x000000010b0b8836 */ /* 0x000fe20000000000 */
[----:B------:R-:W-:Y:S01]  /*60c0*/  ISETP.NE.AND P0, PT, R77, RZ, PT ;  /* 0x000000ff4d00720c */ /* 0x000fe20003f05270 */
[----:B------:R-:W-:Y:S01]  /*60d0*/  IMAD R5, R2, R4, RZ ;  /* 0x0000000402057224 */ /* 0x000fe200078e02ff */
[----:B------:R-:W-:Y:S01]  /*60e0*/  ISETP.GE.U32.AND P2, PT, R3, R8, PT ;  /* 0x000000080300720c */ /* 0x000fe20003f46070 */
[----:B------:R-:W-:Y:S01]  /*60f0*/  IMAD.MOV.U32 R8, RZ, RZ, RZ ;  /* 0x000000ffff087224 */ /* 0x000fe200078e00ff */
[----:B------:R-:W-:Y:S03]  /*6100*/  IABS R2, R65 ;  /* 0x0000004100027213 */ /* 0x000fe60000000000 */
[----:B------:R-:W-:Y:S01]  /*6110*/  IMAD.HI.U32 R5, R9, R5, R8 ;  /* 0x0000000509057227 */ /* 0x000fe200078e0008 */
[----:B------:R-:W1:Y:S07]  /*6120*/  I2F.RP R3, R2 ;  /* 0x0000000200037306 */ /* 0x000e6e0000209400 */
[----:B------:R-:W-:Y:S05]  /*6130*/  @P2 IADD3 R11, PT, PT, R11, 0x1, RZ ;  /* 0x000000010b0b2810 */ /* 0x000fea0007ffe0ff */
[----:B------:R-:W-:Y:S01]  /*6140*/  @!P1 IMAD.MOV R11, RZ, RZ, -R11 ;  /* 0x000000ffff0b9224 */ /* 0x000fe200078e0a0b */
[----:B------:R-:W-:Y:S01]  /*6150*/  @!P0 LOP3.LUT R11, RZ, R77, RZ, 0x33, !PT ;  /* 0x0000004dff0b8212 */ /* 0x000fe200078e33ff */
[----:B-1----:R-:W1:Y:S03]  /*6160*/  MUFU.RCP R3, R3 ;  /* 0x0000000300037308 */ /* 0x002e660000001000 */
[----:B------:R-:W-:Y:S05]  /*6170*/  IABS R6, R11 ;  /* 0x0000000b00067213 */ /* 0x000fea0000000000 */
[----:B------:R-:W-:Y:S05]  /*6180*/  IMAD.HI.U32 R10, R5, R6, RZ ;  /* 0x00000006050a7227 */ /* 0x000fea00078e00ff */
[----:B------:R-:W-:Y:S05]  /*6190*/  IADD3 R5, PT, PT, -R10, RZ, RZ ;  /* 0x000000ff0a057210 */ /* 0x000fea0007ffe1ff */
[C---:B------:R-:W-:Y:S02]  /*61a0*/  IMAD R6, R4.reuse, R5, R6 ;  /* 0x0000000504067224 */ /* 0x040fe400078e0206 */
[----:B-1----:R-:W-:Y:S03]  /*61b0*/  VIADD R7, R3, 0xffffffe ;  /* 0x0ffffffe03077836 */ /* 0x002fe60000000000 */
[----:B------:R-:W-:Y:S03]  /*61c0*/  ISETP.GT.U32.AND P0, PT, R4, R6, PT ;  /* 0x000000060400720c */ /* 0x000fe60003f04070 */
[----:B------:R-:W1:Y:S10]  /*61d0*/  F2I.FTZ.U32.TRUNC.NTZ R7, R7 ;  /* 0x0000000700077305 */ /* 0x000e74000021f000 */
[----:B------:R-:W-:Y:S02]  /*61e0*/  @!P0 IMAD.IADD R6, R6, 0x1, -R4 ;  /* 0x0000000106068824 */ /* 0x000fe400078e0a04 */
[----:B------:R-:W-:Y:S01]  /*61f0*/  @!P0 VIADD R10, R10, 0x1 ;  /* 0x000000010a0a8836 */ /* 0x000fe20000000000 */
[----:B------:R-:W-:Y:S02]  /*6200*/  ISETP.NE.AND P0, PT, R66, RZ, PT ;  /* 0x000000ff4200720c */ /* 0x000fe40003f05270 */
[----:B------:R-:W-:Y:S01]  /*6210*/  ISETP.GE.U32.AND P2, PT, R6, R4, PT ;  /* 0x000000040600720c */ /* 0x000fe20003f46070 */
[--C-:B-1----:R-:W-:Y:S01]  /*6220*/  IMAD.MOV R3, RZ, RZ, -R7.reuse ;  /* 0x000000ffff037224 */ /* 0x102fe200078e0a07 */
[----:B------:R-:W-:Y:S01]  /*6230*/  LOP3.LUT R4, R11, R66, RZ, 0x3c, !PT ;  /* 0x000000420b047212 */ /* 0x000fe200078e3cff */
[----:B------:R-:W-:Y:S03]  /*6240*/  IMAD.MOV.U32 R6, RZ, RZ, RZ ;  /* 0x000000ffff067224 */ /* 0x000fe600078e00ff */
[----:B------:R-:W-:Y:S01]  /*6250*/  ISETP.GE.AND P1, PT, R4, RZ, PT ;  /* 0x000000ff0400720c */ /* 0x000fe20003f26270 */
[----:B------:R-:W-:Y:S04]  /*6260*/  IMAD R4, R3, R2, RZ ;  /* 0x0000000203047224 */ /* 0x000fe800078e02ff */
[----:B------:R-:W-:Y:S03]  /*6270*/  IMAD.HI.U32 R7, R7, R4, R6 ;  /* 0x0000000407077227 */ /* 0x000fe600078e0006 */
[----:B------:R-:W-:Y:S05]  /*6280*/  @P2 IADD3 R10, PT, PT, R10, 0x1, RZ ;  /* 0x000000010a0a2810 */ /* 0x000fea0007ffe0ff */
[----:B------:R-:W-:Y:S01]  /*6290*/  @!P1 IMAD.MOV R10, RZ, RZ, -R10 ;  /* 0x000000ffff0a9224 */ /* 0x000fe200078e0a0a */
[----:B------:R-:W-:Y:S02]  /*62a0*/  @!P0 LOP3.LUT R10, RZ, R66, RZ, 0x33, !PT ;  /* 0x00000042ff0a8212 */ /* 0x000fe400078e33ff */
[----:B------:R-:W-:Y:S02]  /*62b0*/  ISETP.GE.AND P0, PT, R26, 0x1, PT ;  /* 0x000000011a00780c */ /* 0x000fe40003f06270 */
[----:B------:R-:W-:Y:S02]  /*62c0*/  IABS R3, R10 ;  /* 0x0000000a00037213 */ /* 0x000fe40000000000 */
[----:B------:R-:W-:Y:S03]  /*62d0*/  LOP3.LUT R13, R10, R65, RZ, 0x3c, !PT ;  /* 0x000000410a0d7212 */ /* 0x000fe600078e3cff */
[----:B------:R-:W-:Y:S05]  /*62e0*/  IMAD.HI.U32 R12, R7, R3, RZ ;  /* 0x00000003070c7227 */ /* 0x000fea00078e00ff */
[----:B------:R-:W-:Y:S05]  /*62f0*/  IADD3 R4, PT, PT, -R12, RZ, RZ ;  /* 0x000000ff0c047210 */ /* 0x000fea0007ffe1ff */
[C---:B------:R-:W-:Y:S05]  /*6300*/  IMAD R3, R2.reuse, R4, R3 ;  /* 0x0000000402037224 */ /* 0x040fea00078e0203 */
[----:B------:R-:W-:Y:S11]  /*6310*/  ISETP.GT.U32.AND P4, PT, R2, R3, PT ;  /* 0x000000030200720c */ /* 0x000ff60003f84070 */
[----:B------:R-:W-:Y:S02]  /*6320*/  @!UPT UIADD3 URZ, UPT, UPT, URZ, URZ, URZ ;  /* 0x000000fffffff290 */ /* 0x000fe4000fffe0ff */
[----:B------:R-:W-:Y:S05]  /*6330*/  @!P4 IMAD.IADD R3, R3, 0x1, -R2 ;  /* 0x000000010303c824 */ /* 0x000fea00078e0a02 */
[----:B------:R-:W-:Y:S01]  /*6340*/  ISETP.GE.U32.AND P2, PT, R3, R2, PT ;  /* 0x000000020300720c */ /* 0x000fe20003f46070 */
[----:B------:R-:W-:Y:S01]  /*6350*/  @!UPT UIADD3 URZ, UPT, UPT, URZ, URZ, URZ ;  /* 0x000000fffffff290 */ /* 0x000fe2000fffe0ff */
[----:B--2---:R-:W-:Y:S11]  /*6360*/  @!P0 BRA `(.L_x_88) ;  /* 0x0000000000a48947 */ /* 0x004ff60003800000 */
[----:B---3--:R-:W-:Y:S01]  /*6370*/  IMAD.HI.U32 R18, R68, R25, RZ ;  /* 0x0000001944127227 */ /* 0x008fe200078e00ff */
        /* <DEDUP_REMOVED lines=9> */
[----:B------:R-:W-:Y:S03]  /*6410*/  SEL R7, R69, R14, !P5 ;  /* 0x0000000e45077207 */ /* 0x000fe60006800000 */
[-C--:B------:R-:W-:Y:S01]  /*6420*/  IMAD.HI.U32 R14, R3, R22.reuse, RZ ;  /* 0x00000016030e7227 */ /* 0x080fe200078e00ff */
[----:B------:R-:W-:Y:S03]  /*6430*/  SHF.R.U32.HI R20, RZ, R57, R20 ;  /* 0x00000039ff147219 */ /* 0x000fe60000011614 */
[----:B------:R-:W-:Y:S01]  /*6440*/  IMAD.HI.U32 R18, R7, R22, RZ ;  /* 0x0000001607127227 */ /* 0x000fe200078e00ff */
[----:B------:R-:W-:Y:S02]  /*6450*/  @P1 SHF.R.U32.HI R3, RZ, R23, R14 ;  /* 0x00000017ff031219 */ /* 0x000fe4000001160e */
[----:B------:R-:W-:Y:S02]  /*6460*/  SHF.R.U32.HI R14, RZ, R67, R34 ;  /* 0x00000043ff0e7219 */ /* 0x000fe40000011622 */
[----:B------:R-:W-:Y:S01]  /*6470*/  @P1 SHF.R.U32.HI R7, RZ, R23, R18 ;  /* 0x00000017ff071219 */ /* 0x000fe20000011612 */
[C---:B------:R-:W-:Y:S01]  /*6480*/  IMAD R2, R26.reuse, R3, RZ ;  /* 0x000000031a027224 */ /* 0x040fe200078e02ff */
[----:B------:R-:W-:Y:S02]  /*6490*/  SEL R5, R29, R14, !P0 ;  /* 0x0000000e1d057207 */ /* 0x000fe40004000000 */
[----:B------:R-:W-:Y:S01]  /*64a0*/  SEL R3, R31, R20, !P5 ;  /* 0x000000141f037207 */ /* 0x000fe20006800000 */
[----:B------:R-:W-:Y:S01]  /*64b0*/  IMAD R4, R26, R7, RZ ;  /* 0x000000071a047224 */ /* 0x000fe200078e02ff */
[C---:B------:R-:W-:Y:S01]  /*64c0*/  ISETP.GE.AND P0, PT, R5.reuse, R2, PT ;  /* 0x000000020500720c */ /* 0x040fe20003f06270 */
[----:B------:R-:W-:Y:S03]  /*64d0*/  IMAD.HI.U32 R6, R5, R22, RZ ;  /* 0x0000001605067227 */ /* 0x000fe600078e00ff */
[----:B------:R-:W-:Y:S01]  /*64e0*/  ISETP.GE.OR P0, PT, R3, R4, P0 ;  /* 0x000000040300720c */ /* 0x000fe20000706670 */
[----:B------:R-:W-:Y:S01]  /*64f0*/  IMAD.MOV R4, RZ, RZ, -R3 ;  /* 0x000000ffff047224 */ /* 0x000fe200078e0a03 */
[-C--:B------:R-:W-:Y:S03]  /*6500*/  SHF.R.U32.HI R6, RZ, R23.reuse, R6 ;  /* 0x00000017ff067219 */ /* 0x080fe60000011606 */
[----:B------:R-:W-:Y:S01]  /*6510*/  IMAD R31, R28, R4, R31 ;  /* 0x000000041c1f7224 */ /* 0x000fe200078e021f */
[----:B------:R-:W-:Y:S05]  /*6520*/  SEL R9, R5, R6, !P1 ;  /* 0x0000000605097207 */ /* 0x000fea0004800000 */
[----:B------:R-:W-:Y:S02]  /*6530*/  IMAD.MOV R6, RZ, RZ, -R9 ;  /* 0x000000ffff067224 */ /* 0x000fe400078e0a09 */
[C---:B------:R-:W-:Y:S04]  /*6540*/  @!P0 IMAD.HI.U32 R2, R3.reuse, R22, RZ ;  /* 0x0000001603028227 */ /* 0x040fe800078e00ff */
[----:B------:R-:W-:Y:S01]  /*6550*/  IMAD R6, R26, R6, R5 ;  /* 0x000000061a067224 */ /* 0x000fe200078e0205 */
[----:B------:R-:W-:Y:S04]  /*6560*/  @!P0 SHF.R.U32.HI R2, RZ, R23, R2 ;  /* 0x00000017ff028219 */ /* 0x000fe80000011602 */
[----:B------:R-:W-:Y:S02]  /*6570*/  @!P0 SEL R0, R3, R2, !P1 ;  /* 0x0000000203008207 */ /* 0x000fe40004800000 */
[----:B------:R-:W-:Y:S02]  /*6580*/  IADD3 R2, PT, PT, -R5, RZ, RZ ;  /* 0x000000ff05027210 */ /* 0x000fe40007ffe1ff */
[----:B------:R-:W-:Y:S01]  /*6590*/  @!P0 IADD3 R8, PT, PT, R9, -R0, RZ ;  /* 0x8000000009088210 */ /* 0x000fe20007ffe0ff */
[----:B------:R-:W-:Y:S02]  /*65a0*/  @!P0 IMAD R0, R7, R6, R0 ;  /* 0x0000000607008224 */ /* 0x000fe400078e0200 */
[----:B------:R-:W-:Y:S02]  /*65b0*/  IMAD R29, R24, R2, R29 ;  /* 0x00000002181d7224 */ /* 0x000fe400078e021d */
[----:B------:R-:W-:Y:S02]  /*65c0*/  @!P0 IMAD R5, R8, R26, R3 ;  /* 0x0000001a08058224 */ /* 0x000fe400078e0203 */
[----:B------:R-:W-:Y:S04]  /*65d0*/  @!P0 IMAD.MOV.U32 R3, RZ, RZ, R0 ;  /* 0x000000ffff038224 */ /* 0x000fe800078e0000 */
[----:B------:R-:W-:Y:S02]  /*65e0*/  IMAD R31, R3, R28, R31 ;  /* 0x0000001c031f7224 */ /* 0x000fe400078e021f */
[----:B------:R-:W-:Y:S07]  /*65f0*/  IMAD R29, R5, R24, R29 ;  /* 0x00000018051d7224 */ /* 0x000fee00078e021d */
.L_x_88:
[----:B------:R-:W-:Y:S01]  /*6600*/  ISETP.NE.AND P0, PT, R27, 0x1, PT ;  /* 0x000000011b00780c */ /* 0x000fe20003f05270 */
[----:B------:R-:W1:Y:S01]  /*6610*/  LDC.64 R4, c[0x0][0xc18] ;  /* 0x00030600ff047b82 */ /* 0x000e620000000a00 */
[----:B------:R-:W-:Y:S01]  /*6620*/  R2UR UR4, R13 ;  /* 0x000000000d0472ca */ /* 0x000fe200000e0000 */
[----:B------:R-:W-:Y:S01]  /*6630*/  @!P4 VIADD R12, R12, 0x1 ;  /* 0x000000010c0cc836 */ /* 0x000fe20000000000 */
[----:B------:R-:W-:Y:S01]  /*6640*/  ISETP.NE.AND P1, PT, R65, RZ, PT ;  /* 0x000000ff4100720c */ /* 0x000fe20003f25270 */
[----:B------:R-:W-:Y:S01]  /*6650*/  IMAD.MOV R8, RZ, RZ, -R11 ;  /* 0x000000ffff087224 */ /* 0x000fe200078e0a0b */
[----:B------:R-:W-:Y:S01]  /*6660*/  R2UR UR42, R19 ;  /* 0x00000000132a72ca */ /* 0x000fe200000e0000 */
[----:B------:R-:W-:Y:S01]  /*6670*/  @P2 VIADD R12, R12, 0x1 ;  /* 0x000000010c0c2836 */ /* 0x000fe20000000000 */
[----:B------:R-:W-:Y:S01]  /*6680*/  R2UR UR43, R11 ;  /* 0x000000000b2b72ca */ /* 0x000fe200000e0000 */
[----:B------:R-:W2:Y:S01]  /*6690*/  LDC.64 R6, c[0x0][0xc10] ;  /* 0x00030400ff067b82 */ /* 0x000ea20000000a00 */
[----:B------:R-:W-:Y:S01]  /*66a0*/  R2UR UR44, R10 ;  /* 0x000000000a2c72ca */ /* 0x000fe200000e0000 */
[----:B------:R-:W-:Y:S01]  /*66b0*/  IMAD R16, R77, R8, R16 ;  /* 0x000000084d107224 */ /* 0x000fe200078e0210 */
[----:B------:R-:W-:Y:S01]  /*66c0*/  R2UR UR45, R12 ;  /* 0x000000000c2d72ca */ /* 0x000fe200000e0000 */
[----:B------:R-:W-:Y:S01]  /*66d0*/  IMAD.MOV R9, RZ, RZ, -R10 ;  /* 0x000000ffff097224 */ /* 0x000fe200078e0a0a */
[----:B------:R-:W-:Y:S03]  /*66e0*/  R2UR UR7, R66 ;  /* 0x00000000420772ca */ /* 0x000fe600000e0000 */
[----:B------:R-:W4:Y:S01]  /*66f0*/  @!P0 LDC R0, c[0x0][0xc20] ;  /* 0x00030800ff008b82 */ /* 0x000f220000000800 */
[----:B------:R-:W-:Y:S01]  /*6700*/  R2UR UR52, R16 ;  /* 0x00000000103472ca */ /* 0x000fe200000e0000 */
[----:B------:R-:W-:Y:S01]  /*6710*/  UISETP.GE.AND UP1, UPT, UR4, URZ, UPT ;  /* 0x000000ff0400728c */ /* 0x000fe2000bf26270 */
[----:B------:R-:W-:Y:S05]  /*6720*/  R2UR UR4, R65 ;  /* 0x00000000410472ca */ /* 0x000fea00000e0000 */
[----:B------:R-:W3:Y:S01]  /*6730*/  @!P0 LDC R2, c[0x0][0xc0c] ;  /* 0x00030300ff028b82 */ /* 0x000ee20000000800 */
[----:B------:R-:W-:Y:S01]  /*6740*/  R2UR UR6, R9 ;  /* 0x00000000090672ca */ /* 0x000fe200000e0000 */
[----:B------:R-:W-:Y:S01]  /*6750*/  VOTEU.ALL UP0, P1 ;  /* 0x0000000000ff7886 */ /* 0x000fe20000800000 */
[----:B------:R-:W-:Y:S01]  /*6760*/  R2UR UR5, R65 ;  /* 0x00000000410572ca */ /* 0x000fe200000e0000 */
[----:B------:R-:W-:Y:S01]  /*6770*/  USHF.L.U32 UR42, UR42, 0x6, URZ ;  /* 0x000000062a2a7899 */ /* 0x000fe200080006ff */
[----:B------:R-:W-:Y:S01]  /*6780*/  BSSY.RECONVERGENT B6, `(.L_x_89) ;  /* 0x0000037000067945 */ /* 0x000fe20003800200 */
[----:B-1----:R-:W-:Y:S01]  /*6790*/  @!P0 ISETP.NE.AND P1, PT, R4, 0x1, PT ;  /* 0x000000010400880c */ /* 0x002fe20003f25270 */
[----:B------:R-:W-:Y:S01]  /*67a0*/  @!P0 IMAD.HI.U32 R3, R29, R5, RZ ;  /* 0x000000051d038227 */ /* 0x000fe200078e00ff */
[----:B------:R-:W-:Y:S02]  /*67b0*/  @!UP1 UIADD3 UR45, UPT, UPT, -UR45, URZ, URZ ;  /* 0x000000ff2d2d9290 */ /* 0x000fe4000fffe1ff */
[----:B------:R-:W-:Y:S02]  /*67c0*/  USHF.L.U32 UR52, UR52, 0x7, URZ ;  /* 0x0000000734347899 */ /* 0x000fe400080006ff */
[----:B------:R-:W-:Y:S01]  /*67d0*/  @!UP0 ULOP3.LUT UR45, URZ, UR4, URZ, 0x33, !UPT ;  /* 0x00000004ff2d8292 */ /* 0x000fe2000f8e33ff */
[----:B--2---:R-:W-:Y:S01]  /*67e0*/  @!P0 IMAD.HI.U32 R6, R31, R6, RZ ;  /* 0x000000061f068227 */ /* 0x004fe200078e00ff */
[----:B------:R-:W-:Y:S04]  /*67f0*/  UIMAD UR43, UR7, UR6, UR43 ;  /* 0x00000006072b72a4 */ /* 0x000fe8000f8e022b */
[----:B------:R-:W-:Y:S01]  /*6800*/  @!P0 SHF.R.U32.HI R6, RZ, R7, R6 ;  /* 0x00000007ff068219 */ /* 0x000fe20000011606 */
[----:B------:R-:W-:Y:S01]  /*6810*/  IMAD R8, RZ, RZ, -UR45 ;  /* 0x8000002dff087e24 */ /* 0x000fe2000f8e02ff */
[----:B----4-:R-:W-:Y:S02]  /*6820*/  @!P0 SHF.R.U32.HI R0, RZ, R0, R3 ;  /* 0x00000000ff008219 */ /* 0x010fe40000011603 */
[----:B---3--:R-:W-:Y:S02]  /*6830*/  @!P0 ISETP.NE.AND P2, PT, R2, 0x1, PT ;  /* 0x000000010200880c */ /* 0x008fe40003f45270 */
[----:B------:R-:W-:Y:S02]  /*6840*/  @!P0 SEL R3, R29, R0, !P1 ;  /* 0x000000001d038207 */ /* 0x000fe40004800000 */
[----:B------:R-:W-:Y:S02]  /*6850*/  R2UR UR4, R8 ;  /* 0x00000000080472ca */ /* 0x000fe400000e0000 */
[----:B------:R-:W-:Y:S02]  /*6860*/  LOP3.LUT P1, RZ, R76, 0x1b0, RZ, 0xc0, !PT ;  /* 0x000001b04cff7812 */ /* 0x000fe4000782c0ff */
[----:B------:R-:W-:Y:S02]  /*6870*/  @P3 SHF.R.U32.HI R8, RZ, 0x10, R61 ;  /* 0x00000010ff083819 */ /* 0x000fe4000001163d */
[----:B------:R-:W-:Y:S02]  /*6880*/  @!P0 SEL R6, R31, R6, !P2 ;  /* 0x000000061f068207 */ /* 0x000fe40005000000 */
[----:B------:R-:W-:Y:S03]  /*6890*/  @P3 R2UR UR53, R8 ;  /* 0x00000000083532ca */ /* 0x000fe600000e0000 */
[----:B------:R-:W-:Y:S02]  /*68a0*/  @!P0 IMAD.IADD R0, R3, 0x1, -R6 ;  /* 0x0000000103008824 */ /* 0x000fe400078e0a06 */
[----:B------:R-:W-:Y:S01]  /*68b0*/  @!P0 IMAD.IADD R3, R6, 0x1, -R3 ;  /* 0x0000000106038824 */ /* 0x000fe200078e0a03 */
[----:B------:R-:W-:Y:S01]  /*68c0*/  UIMAD UR44, UR5, UR4, UR44 ;  /* 0x00000004052c72a4 */ /* 0x000fe2000f8e022c */
[----:B------:R-:W-:Y:S02]  /*68d0*/  @!P0 IMAD R31, R0, R2, R31 ;  /* 0x00000002001f8224 */ /* 0x000fe400078e021f */
[----:B------:R-:W-:Y:S01]  /*68e0*/  @!P0 IMAD R29, R3, R4, R29 ;  /* 0x00000004031d8224 */ /* 0x000fe200078e021d */
[----:B------:R-:W-:Y:S08]  /*68f0*/  @!P1 BRA `(.L_x_90) ;  /* 0x00000000007c9947 */ /* 0x000ff00003800000 */
[----:B------:R-:W1:Y:S01]  /*6900*/  LDCU.64 UR8, c[0x4][0x80] ;  /* 0x01001000ff0877ac */ /* 0x000e620008000a00 */
[----:B------:R-:W-:Y:S01]  /*6910*/  MOV R2, 0x0 ;  /* 0x0000000000027802 */ /* 0x000fe20000000f00 */
[----:B------:R-:W-:Y:S02]  /*6920*/  HFMA2 R12, -RZ, RZ, 0, 5.9604644775390625e-08 ;  /* 0x00000001ff0c7431 */ /* 0x000fe400000001ff */
[----:B------:R-:W-:Y:S01]  /*6930*/  IMAD.MOV.U32 R8, RZ, RZ, 0x70 ;  /* 0x00000070ff087424 */ /* 0x000fe200078e00ff */
[----:B------:R2:W3:Y:S01]  /*6940*/  LDC.64 R14, c[0x4][R2] ;  /* 0x01000000020e7b82 */ /* 0x0004e20000000a00 */
[----:B------:R-:W4:Y:S01]  /*6950*/  LDCU.64 UR6, c[0x4][0x88] ;  /* 0x01001100ff0677ac */ /* 0x000f220008000a00 */
[----:B------:R-:W-:Y:S01]  /*6960*/  IMAD.MOV.U32 R13, RZ, RZ, RZ ;  /* 0x000000ffff0d7224 */ /* 0x000fe200078e00ff */
[----:B------:R-:W2:Y:S01]  /*6970*/  LDCU.64 UR4, c[0x4][0x8] ;  /* 0x01000100ff0477ac */ /* 0x000ea20008000a00 */
[----:B-1----:R-:W-:Y:S01]  /*6980*/  MOV R5, UR9 ;  /* 0x0000000900057c02 */ /* 0x002fe20008000f00 */
[----:B------:R-:W-:Y:S01]  /*6990*/  IMAD.U32 R4, RZ, RZ, UR8 ;  /* 0x00000008ff047e24 */ /* 0x000fe2000f8e00ff */
[----:B----4-:R-:W-:Y:S01]  /*69a0*/  MOV R7, UR7 ;  /* 0x0000000700077c02 */ /* 0x010fe20008000f00 */
[----:B------:R-:W-:Y:S01]  /*69b0*/  IMAD.U32 R6, RZ, RZ, UR6 ;  /* 0x00000006ff067e24 */ /* 0x000fe2000f8e00ff */
[----:B--2---:R-:W-:Y:S01]  /*69c0*/  MOV R11, UR5 ;  /* 0x00000005000b7c02 */ /* 0x004fe20008000f00 */
[----:B------:R-:W-:Y:S02]  /*69d0*/  IMAD.U32 R10, RZ, RZ, UR4 ;  /* 0x00000004ff0a7e24 */ /* 0x000fe4000f8e00ff */
[----:B------:R-:W-:Y:S07]  /*69e0*/  LEPC R20, `(.L_x_91) ;  /* 0x000000001014794e */ /* 0x000fee0000000000 */
[----:B---3-5:R-:W-:Y:S05]  /*69f0*/  CALL.ABS.NOINC R14 ;  /* 0x000000000e007343 */ /* 0x028fea0003c00000 */
.L_x_91:
[----:B------:R-:W1:Y:S01]  /*6a00*/  LDCU.64 UR8, c[0x4][0x80] ;  /* 0x01001000ff0877ac */ /* 0x000e620008000a00 */
[----:B------:R-:W2:Y:S01]  /*6a10*/  LDC.64 R2, c[0x4][R2] ;  /* 0x0100000002027b82 */ /* 0x000ea20000000a00 */
[----:B------:R-:W-:Y:S02]  /*6a20*/  HFMA2 R12, -RZ, RZ, 0, 5.9604644775390625e-08 ;  /* 0x00000001ff0c7431 */ /* 0x000fe400000001ff */
[----:B------:R-:W-:Y:S02]  /*6a30*/  IMAD.MOV.U32 R8, RZ, RZ, 0x70 ;  /* 0x00000070ff087424 */ /* 0x000fe400078e00ff */
[----:B------:R-:W-:Y:S01]  /*6a40*/  IMAD.MOV.U32 R13, RZ, RZ, RZ ;  /* 0x000000ffff0d7224 */ /* 0x000fe200078e00ff */
[----:B------:R-:W3:Y:S01]  /*6a50*/  LDCU.64 UR6, c[0x4][0x88] ;  /* 0x01001100ff0677ac */ /* 0x000ee20008000a00 */
[----:B------:R-:W4:Y:S01]  /*6a60*/  LDCU.64 UR4, c[0x4][0x8] ;  /* 0x01000100ff0477ac */ /* 0x000f220008000a00 */
[----:B-1----:R-:W-:Y:S02]  /*6a70*/  MOV R4, UR8 ;  /* 0x0000000800047c02 */ /* 0x002fe40008000f00 */
[----:B------:R-:W-:Y:S02]  /*6a80*/  MOV R5, UR9 ;  /* 0x0000000900057c02 */ /* 0x000fe40008000f00 */
[----:B---3--:R-:W-:Y:S01]  /*6a90*/  MOV R7, UR7 ;  /* 0x0000000700077c02 */ /* 0x008fe20008000f00 */
[----:B------:R-:W-:Y:S01]  /*6aa0*/  IMAD.U32 R6, RZ, RZ, UR6 ;  /* 0x00000006ff067e24 */ /* 0x000fe2000f8e00ff */
[----:B----4-:R-:W-:Y:S01]  /*6ab0*/  MOV R11, UR5 ;  /* 0x00000005000b7c02 */ /* 0x010fe20008000f00 */
[----:B------:R-:W-:Y:S02]  /*6ac0*/  IMAD.U32 R10, RZ, RZ, UR4 ;  /* 0x00000004ff0a7e24 */ /* 0x000fe4000f8e00ff */
[----:B------:R-:W-:Y:S07]  /*6ad0*/  LEPC R20, `(.L_x_90) ;  /* 0x000000001014794e */ /* 0x000fee0000000000 */
[----:B--2---:R-:W-:Y:S05]  /*6ae0*/  CALL.ABS.NOINC R2 ;  /* 0x0000000002007343 */ /* 0x004fea0003c00000 */
.L_x_90:
[----:B------:R-:W-:Y:S05]  /*6af0*/  BSYNC.RECONVERGENT B6 ;  /* 0x0000000000067941 */ /* 0x000fea0003800200 */
.L_x_89:
[----:B------:R-:W-:Y:S01]  /*6b00*/  ISETP.NE.U32.AND P3, PT, R54, RZ, PT ;  /* 0x000000ff3600720c */ /* 0x000fe20003f65070 */
[----:B------:R-:W-:Y:S01]  /*6b10*/  UISETP.NE.AND UP2, UPT, UR50, URZ, UPT ;  /* 0x000000ff3200728c */ /* 0x000fe2000bf45270 */
[----:B------:R-:W-:Y:S01]  /*6b20*/  ISETP.NE.U32.AND P2, PT, RZ, UR36, PT ;  /* 0x00000024ff007c0c */ /* 0x000fe2000bf45070 */
[----:B------:R-:W-:Y:S01]  /*6b30*/  UISETP.NE.U32.AND UP1, UPT, UR38, URZ, UPT ;  /* 0x000000ff2600728c */ /* 0x000fe2000bf25070 */
[----:B------:R-:W-:Y:S01]  /*6b40*/  ISETP.NE.AND.EX P3, PT, R55, RZ, PT, P3 ;  /* 0x000000ff3700720c */ /* 0x000fe20003f65330 */
[----:B------:R-:W-:Y:S01]  /*6b50*/  UPLOP3.LUT UP0, UPT, UPT, UPT, UPT, 0x40, 0x4 ;  /* 0x000000000004789c */ /* 0x000fe20003f0e870 */
[----:B------:R-:W-:Y:S01]  /*6b60*/  ISETP.NE.AND.EX P2, PT, RZ, UR37, PT, P2 ;  /* 0x00000025ff007c0c */ /* 0x000fe2000bf45320 */
[----:B------:R-:W-:Y:S01]  /*6b70*/  UISETP.NE.AND.EX UP1, UPT, UR39, URZ, UPT, UP1 ;  /* 0x000000ff2700728c */ /* 0x000fe2000bf25310 */
[----:B------:R-:W-:Y:S04]  /*6b80*/  PLOP3.LUT P4, PT, PT, PT, UP2, 0x80, 0x8 ;  /* 0x000000000008781c */ /* 0x000fe80003f8f028 */
[----:B------:R-:W-:Y:S01]  /*6b90*/  P2R R81, PR, RZ, 0x10 ;  /* 0x00000010ff517803 */ /* 0x000fe20000000000 */
[----:B------:R-:W-:Y:S06]  /*6ba0*/  @UP2 UPLOP3.LUT UP0, UPT, UPT, UPT, UP1, 0x80, 0x8 ;  /* 0x000000000008289c */ /* 0x000fec0003f0f010 */
[----:B------:R-:W-:Y:S01]  /*6bb0*/  PLOP3.LUT P0, PT, PT, PT, UP0, 0x80, 0x8 ;  /* 0x000000000008781c */ /* 0x000fe20003f0f008 */
[----:B------:R-:W-:Y:S01]  /*6bc0*/  @!UPT UIADD3 URZ, UPT, UPT, URZ, URZ, URZ ;  /* 0x000000fffffff290 */ /* 0x000fe2000fffe0ff */
[----:B------:R-:W-:Y:S11]  /*6bd0*/  BRA.U !UP1, `(.L_x_92) ;  /* 0x0000000109387547 */ /* 0x000ff6000b800000 */
[----:B------:R-:W-:Y:S01]  /*6be0*/  UISETP.NE.U32.AND UP0, UPT, UR36, URZ, UPT ;  /* 0x000000ff2400728c */ /* 0x000fe2000bf05070 */
[----:B------:R-:W-:Y:S02]  /*6bf0*/  HFMA2 R0, -RZ, RZ, 0, 5.9604644775390625e-08 ;  /* 0x00000001ff007431 */ /* 0x000fe400000001ff */
[----:B------:R-:W-:Y:S01]  /*6c00*/  IMAD.MOV.U32 R59, RZ, RZ, 0x1 ;  /* 0x00000001ff3b7424 */ /* 0x000fe200078e00ff */
[----:B------:R-:W-:Y:S06]  /*6c10*/  UISETP.NE.AND.EX UP0, UPT, UR37, URZ, UPT, UP0 ;  /* 0x000000ff2500728c */ /* 0x000fec000bf05300 */
[----:B------:R-:W-:Y:S05]  /*6c20*/  PLOP3.LUT P1, PT, PT, PT, UP0, 0x80, 0x8 ;  /* 0x000000000008781c */ /* 0x000fea0003f2f008 */
[----:B------:R-:W1:Y:S01]  /*6c30*/  @UP0 LDCU.64 UR6, c[0x0][0x988] ;  /* 0x00013100ff0607ac */ /* 0x000e620008000a00 */
[----:B------:R-:W-:Y:S07]  /*6c40*/  @UP0 UIMAD UR4, UR48, UR38, URZ ;  /* 0x00000026300402a4 */ /* 0x000fee000f8e02ff */
[----:B------:R-:W-:Y:S01]  /*6c50*/  @!P1 PRMT R59, R0, 0x7610, R59 ;  /* 0x00007610003b9816 */ /* 0x000fe2000000003b */
[----:B-1----:R-:W-:Y:S03]  /*6c60*/  @UP0 UIMAD.WIDE UR6, UR4, 0x4, UR6 ;  /* 0x00000004040608a5 */ /* 0x002fe6000f8e0206 */
[----:B------:R-:W1:Y:S03]  /*6c70*/  @!UP0 LDCU UR4, c[0x0][0x980] ;  /* 0x00013000ff0487ac */ /* 0x000e660008000800 */
[----:B------:R-:W-:Y:S01]  /*6c80*/  IMAD.U32 R2, RZ, RZ, UR6 ;  /* 0x00000006ff027e24 */ /* 0x000fe2000f8e00ff */
[----:B------:R-:W-:Y:S05]  /*6c90*/  MOV R3, UR7 ;  /* 0x0000000700037c02 */ /* 0x000fea0008000f00 */
[----:B-----5:R2:W5:Y:S02]  /*6ca0*/  @P1 LDG.E R35, desc[UR46][R2.64] ;  /* 0x0000002e02231981 */ /* 0x020564000c1e1900 */
[----:B-12---:R-:W-:Y:S02]  /*6cb0*/  @!P1 IMAD.U32 R35, RZ, RZ, UR4 ;  /* 0x00000004ff239e24 */ /* 0x006fe4000f8e00ff */
.L_x_92:
[----:B------:R-:W-:Y:S05]  /*6cc0*/  @!P3 BRA `(.L_x_93) ;  /* 0x000000000020b947 */ /* 0x000fea0003800000 */
[----:B------:R-:W-:Y:S04]  /*6cd0*/  ISETP.NE.U32.AND P1, PT, R52, RZ, PT ;  /* 0x000000ff3400720c */ /* 0x000fe80003f25070 */
[----:B------:R-:W-:Y:S11]  /*6ce0*/  ISETP.NE.AND.EX P1, PT, R53, RZ, PT, P1 ;  /* 0x000000ff3500720c */ /* 0x000ff60003f25310 */
[----:B------:R-:W-:Y:S02]  /*6cf0*/  @!UPT UIADD3 URZ, UPT, UPT, URZ, URZ, URZ ;  /* 0x000000fffffff290 */ /* 0x000fe4000fffe0ff */
[----:B------:R-:W1:Y:S01]  /*6d00*/  @P1 LDC.64 R2, c[0x0][0x9a8] ;  /* 0x00026a00ff021b82 */ /* 0x000e620000000a00 */
[----:B------:R-:W-:Y:S04]  /*6d10*/  @P1 IMAD R0, R54, UR48, RZ ;  /* 0x0000003036001c24 */ /* 0x000fe8000f8e02ff */
[----:B-1----:R-:W-:Y:S05]  /*6d20*/  @P1 IMAD.WIDE R2, R0, 0x4, R2 ;  /* 0x0000000400021825 */ /* 0x002fea00078e0202 */
[----:B-----5:R1:W5:Y:S02]  /*6d30*/  @P1 LDG.E R33, desc[UR46][R2.64] ;  /* 0x0000002e02211981 */ /* 0x020364000c1e1900 */
[----:B-1----:R-:W2:Y:S02]  /*6d40*/  @!P1 LDC R33, c[0x0][0x9a0] ;  /* 0x00026800ff219b82 */ /* 0x002ea40000000800 */
.L_x_93:
[----:B-----5:R-:W-:Y:S01]  /*6d50*/  FSETP.NEU.AND P1, PT, R35, RZ, PT ;  /* 0x000000ff2300720b */ /* 0x020fe20003f2d000 */
[----:B------:R-:W-:Y:S01]  /*6d60*/  IMAD.SHL.U32 R86, R73, 0x2, RZ ;  /* 0x0000000249567824 */ /* 0x000fe200078e00ff */
[----:B------:R-:W-:Y:S01]  /*6d70*/  SEL R0, RZ, 0xffffffff, P2 ;  /* 0xffffffffff007807 */ /* 0x000fe20001000000 */
[----:B------:R-:W-:Y:S01]  /*6d80*/  BSSY B1, `(.L_x_94) ;  /* 0x000002c000017945 */ /* 0x000fe20003800000 */
[----:B------:R-:W-:Y:S01]  /*6d90*/  @P4 LOP3.LUT P2, RZ, R59, 0xff, RZ, 0xc0, !PT ;  /* 0x000000ff3bff4812 */ /* 0x000fe2000784c0ff */
[----:B------:R-:W-:Y:S01]  /*6da0*/  VIADD R83, R86, UR51 ;  /* 0x0000003356537c36 */ /* 0x000fe20008000000 */
[----:B------:R-:W-:Y:S01]  /*6db0*/  @P4 SEL R5, RZ, 0xffffffff, P1 ;  /* 0xffffffffff054807 */ /* 0x000fe20000800000 */
[----:B------:R-:W-:Y:S01]  /*6dc0*/  IMAD.MOV.U32 R85, RZ, RZ, 0x1 ;  /* 0x00000001ff557424 */ /* 0x000fe200078e00ff */
[----:B------:R-:W-:Y:S01]  /*6dd0*/  LOP3.LUT R72, R72, 0x1, RZ, 0x3c, !PT ;  /* 0x0000000148487812 */ /* 0x000fe200078e3cff */
[----:B------:R-:W-:Y:S01]  /*6de0*/  IMAD.IADD R34, R32, 0x1, R17 ;  /* 0x0000000120227824 */ /* 0x000fe200078e0211 */
[----:B------:R-:W-:Y:S01]  /*6df0*/  @P0 SEL R5, R0, R5, !P2 ;  /* 0x0000000500050207 */ /* 0x000fe20005000000 */
[----:B------:R-:W-:Y:S01]  /*6e00*/  IMAD.MOV.U32 R39, RZ, RZ, RZ ;  /* 0x000000ffff277224 */ /* 0x000fe200078e00ff */
[----:B------:R-:W-:Y:S02]  /*6e10*/  LEA R84, R30, UR51, 0x3 ;  /* 0x000000331e547c11 */ /* 0x000fe4000f8e18ff */
[----:B------:R-:W-:Y:S02]  /*6e20*/  CS2R R50, SRZ ;  /* 0x0000000000327805 */ /* 0x000fe4000001ff00 */
[----:B------:R-:W-:Y:S02]  /*6e30*/  @P4 LOP3.LUT R80, R5, 0x1, RZ, 0xc0, !PT ;  /* 0x0000000105504812 */ /* 0x000fe400078ec0ff */
[----:B------:R-:W-:Y:S02]  /*6e40*/  CS2R R48, SRZ ;  /* 0x0000000000307805 */ /* 0x000fe4000001ff00 */
[----:B------:R-:W-:Y:S02]  /*6e50*/  SHF.L.U32 R3, R71, 0x1f, RZ ;  /* 0x0000001f47037819 */ /* 0x000fe400000006ff */
[----:B------:R-:W-:Y:S02]  /*6e60*/  CS2R R42, SRZ ;  /* 0x00000000002a7805 */ /* 0x000fe4000001ff00 */
[----:B------:R-:W-:Y:S02]  /*6e70*/  ISETP.NE.U32.OR P5, PT, R80, 0x1, !P4 ;  /* 0x000000015000780c */ /* 0x000fe400067a5470 */
[----:B------:R-:W-:Y:S02]  /*6e80*/  CS2R R40, SRZ ;  /* 0x0000000000287805 */ /* 0x000fe4000001ff00 */
[----:B------:R-:W-:Y:S01]  /*6e90*/  PLOP3.LUT P0, PT, PT, PT, UP1, 0x80, 0x8 ;  /* 0x000000000008781c */ /* 0x000fe20003f0f018 */
[----:B------:R-:W-:Y:S01]  /*6ea0*/  IMAD.IADD R82, R78, 0x1, R83 ;  /* 0x000000014e527824 */ /* 0x000fe200078e0253 */
[----:B------:R-:W-:Y:S02]  /*6eb0*/  LOP3.LUT P2, R79, R59, 0xff, RZ, 0xc0, !PT ;  /* 0x000000ff3b4f7812 */ /* 0x000fe4000784c0ff */
[----:B------:R-:W-:Y:S05]  /*6ec0*/  SEL R87, RZ, 0xffffffff, P1 ;  /* 0xffffffffff577807 */ /* 0x000fea0000800000 */
[----:B------:R-:W-:Y:S04]  /*6ed0*/  @P5 SHF.L.U32 R2, R72, 0x1f, RZ ;  /* 0x0000001f48025819 */ /* 0x000fe800000006ff */
[----:B------:R-:W-:Y:S01]  /*6ee0*/  @P0 SEL R87, R0, R87, !P2 ;  /* 0x0000005700570207 */ /* 0x000fe20005000000 */
[----:B------:R-:W1:Y:S03]  /*6ef0*/  @P5 SYNCS.PHASECHK.TRANS64.TRYWAIT P4, [UR51+0x80], R2 ;  /* 0x00008002ff0055a7 */ /* 0x000e660008081133 */
[----:B------:R-:W-:Y:S01]  /*6f00*/  LOP3.LUT R87, R87, 0x1, RZ, 0xc0, !PT ;  /* 0x0000000157577812 */ /* 0x000fe200078ec0ff */
[----:B------:R3:W4:Y:S01]  /*6f10*/  SYNCS.PHASECHK.TRANS64.TRYWAIT P3, [R84+URZ+0xe0], R3 ;  /* 0x0000e003540075a7 */ /* 0x00072200080611ff */
[----:B-1----:R-:W-:Y:S01]  /*6f20*/  @P5 SEL R85, RZ, 0x1, !P4 ;  /* 0x00000001ff555807 */ /* 0x002fe20006000000 */
[----:B---3--:R-:W-:Y:S06]  /*6f30*/  @!P5 BRA `(.L_x_95) ;  /* 0x000000000040d947 */ /* 0x008fec0003800000 */
[----:B------:R-:W-:Y:S01]  /*6f40*/  ISETP.NE.AND P1, PT, R85, RZ, PT ;  /* 0x000000ff5500720c */ /* 0x000fe20003f25270 */
[----:B------:R-:W-:Y:S01]  /*6f50*/  BSSY B0, `(.L_x_96) ;  /* 0x000000a000007945 */ /* 0x000fe20003800000 */
[----:B------:R-:W-:Y:S01]  /*6f60*/  ISETP.NE.U32.AND P0, PT, R87, 0x1, PT ;  /* 0x000000015700780c */ /* 0x000fe20003f05070 */
[----:B------:R-:W-:Y:S01]  /*6f70*/  IMAD.MOV.U32 R50, RZ, RZ, RZ ;  /* 0x000000ffff327224 */ /* 0x000fe200078e00ff */
[----:B------:R-:W-:Y:S02]  /*6f80*/  CS2R R42, SRZ ;  /* 0x00000000002a7805 */ /* 0x000fe4000001ff00 */
[----:B------:R-:W-:Y:S02]  /*6f90*/  CS2R R40, SRZ ;  /* 0x0000000000287805 */ /* 0x000fe4000001ff00 */
[----:B------:R-:W-:Y:S05]  /*6fa0*/  CS2R R48, SRZ ;  /* 0x0000000000307805 */ /* 0x000fea000001ff00 */
[----:B------:R-:W-:Y:S05]  /*6fb0*/  @P1 BRA `(.L_x_97) ;  /* 0x00000000000c1947 */ /* 0x000fea0003800000 */
[----:B------:R-:W-:Y:S04]  /*6fc0*/  SHF.L.U32 R5, R72, 0x1f, RZ ;  /* 0x0000001f48057819 */ /* 0x000fe800000006ff */
[----:B------:R-:W1:Y:S02]  /*6fd0*/  SYNCS.PHASECHK.TRANS64.TRYWAIT P1, [UR51+0x80], R5 ;  /* 0x00008005ff0075a7 */ /* 0x000e640008021133 */
[----:B-1----:R-:W-:Y:S05]  /*6fe0*/  @!P1 BRA `(.L_x_98) ;  /* 0x0000002c00709947 */ /* 0x002fea0003800000 */
.L_x_97:
[----:B------:R-:W-:Y:S05]  /*6ff0*/  BSYNC B0 ;  /* 0x0000000000007941 */ /* 0x000fea0003800000 */
.L_x_96:
[----:B------:R-:W-:Y:S05]  /*7000*/  @P0 WARPSYNC.ALL ;  /* 0x0000000000000948 */ /* 0x000fea0003800000 */
[----:B------:R3:W1:Y:S01]  /*7010*/  @P0 LDSM.16.M88.4 R40, [R86+UR51+0x200] ;  /* 0x000200335628083b */ /* 0x0006620008000200 */
[----:B------:R-:W-:Y:S03]  /*7020*/  HFMA2 R39, -RZ, RZ, 0, 5.9604644775390625e-08 ;  /* 0x00000001ff277431 */ /* 0x000fe600000001ff */
[----:B------:R3:W1:Y:S02]  /*7030*/  @P0 LDSM.16.M88.4 R48, [R82+0x200] ;  /* 0x000200005230083b */ /* 0x0006640000000200 */
.L_x_95:
[----:B------:R-:W-:Y:S05]  /*7040*/  BSYNC B1 ;  /* 0x0000000000017941 */ /* 0x000fea0003800000 */
.L_x_94:
[----:B-1----:R-:W-:Y:S04]  /*7050*/  SHF.R.U32.HI R0, RZ, 0x15, R34 ;  /* 0x00000015ff007819 */ /* 0x002fe80000011622 */
[----:B------:R-:W-:Y:S01]  /*7060*/  LOP3.LUT P0, RZ, R0, 0x3, R75, 0x48, !PT ;  /* 0x0000000300ff7812 */ /* 0x000fe2000780484b */
[----:B------:R-:W-:Y:S01]  /*7070*/  @!UPT UIADD3 URZ, UPT, UPT, URZ, URZ, URZ ;  /* 0x000000fffffff290 */ /* 0x000fe2000fffe0ff */
[----:B----4-:R-:W-:Y:S11]  /*7080*/  @P3 BRA `(.L_x_99) ;  /* 0x0000000000083947 */ /* 0x010ff60003800000 */
[----:B------:R-:W1:Y:S02]  /*7090*/  SYNCS.PHASECHK.TRANS64.TRYWAIT P1, [R84+URZ+0xe0], R3 ;  /* 0x0000e003540075a7 */ /* 0x000e6400080211ff */
[----:B-1----:R-:W-:Y:S05]  /*70a0*/  @!P1 BRA `(.L_x_100) ;  /* 0x0000002c00589947 */ /* 0x002fea0003800000 */
.L_x_99:
[----:B------:R-:W-:Y:S05]  /*70b0*/  @!P0 BRA `(.L_x_101) ;  /* 0x0000000000408947 */ /* 0x000fea0003800000 */
[----:B------:R-:W4:Y:S01]  /*70c0*/  LDCU.64 UR8, c[0x4][0x70] ;  /* 0x01000e00ff0877ac */ /* 0x000f220008000a00 */
[----:B-1----:R-:W-:Y:S01]  /*70d0*/  MOV R3, 0x0 ;  /* 0x0000000000037802 */ /* 0x002fe20000000f00 */
[----:B------:R-:W-:Y:S02]  /*70e0*/  HFMA2 R12, -RZ, RZ, 0, 5.9604644775390625e-08 ;  /* 0x00000001ff0c7431 */ /* 0x000fe400000001ff */
[----:B------:R-:W-:Y:S02]  /*70f0*/  IMAD.MOV.U32 R8, RZ, RZ, 0x192 ;  /* 0x00000192ff087424 */ /* 0x000fe400078e00ff */
[----:B------:R-:W-:Y:S01]  /*7100*/  IMAD.MOV.U32 R13, RZ, RZ, RZ ;  /* 0x000000ffff0d7224 */ /* 0x000fe200078e00ff */
[----:B------:R-:W1:Y:S01]  /*7110*/  LDCU.64 UR6, c[0x4][0x78] ;  /* 0x01000f00ff0677ac */ /* 0x000e620008000a00 */
[----:B------:R-:W2:Y:S01]  /*7120*/  LDC.64 R2, c[0x4][R3] ;  /* 0x0100000003027b82 */ /* 0x000ea20000000a00 */
[----:B------:R-:W5:Y:S01]  /*7130*/  LDCU.64 UR4, c[0x4][0x10] ;  /* 0x01000200ff0477ac */ /* 0x000f620008000a00 */
[----:B----4-:R-:W-:Y:S01]  /*7140*/  MOV R5, UR9 ;  /* 0x0000000900057c02 */ /* 0x010fe20008000f00 */
[----:B------:R-:W-:Y:S01]  /*7150*/  IMAD.U32 R4, RZ, RZ, UR8 ;  /* 0x00000008ff047e24 */ /* 0x000fe2000f8e00ff */
[----:B-1----:R-:W-:Y:S01]  /*7160*/  MOV R7, UR7 ;  /* 0x0000000700077c02 */ /* 0x002fe20008000f00 */
[----:B------:R-:W-:Y:S01]  /*7170*/  IMAD.U32 R6, RZ, RZ, UR6 ;  /* 0x00000006ff067e24 */ /* 0x000fe2000f8e00ff */
[----:B-----5:R-:W-:Y:S01]  /*7180*/  MOV R11, UR5 ;  /* 0x00000005000b7c02 */ /* 0x020fe20008000f00 */
[----:B------:R-:W-:Y:S02]  /*7190*/  IMAD.U32 R10, RZ, RZ, UR4 ;  /* 0x00000004ff0a7e24 */ /* 0x000fe4000f8e00ff */
[----:B------:R-:W-:Y:S07]  /*71a0*/  LEPC R20, `(.L_x_101) ;  /* 0x000000001014794e */ /* 0x000fee0000000000 */
[----:B--23--:R-:W-:Y:S05]  /*71b0*/  CALL.ABS.NOINC R2 ;  /* 0x0000000002007343 */ /* 0x00cfea0003c00000 */
.L_x_101:
[----:B------:R-:W-:Y:S01]  /*71c0*/  SHF.L.U32 R20, R40, 0x10, RZ ;  /* 0x0000001028147819 */ /* 0x000fe200000006ff */
[----:B------:R-:W-:Y:S05]  /*71d0*/  WARPSYNC.ALL ;  /* 0x0000000000007948 */ /* 0x000fea0003800000 */
[----:B------:R-:W-:Y:S01]  /*71e0*/  R2UR UR4, R34 ;  /* 0x00000000220472ca */ /* 0x000fe200000e0000 */
[----:B------:R-:W-:Y:S01]  /*71f0*/  BSSY.RECONVERGENT B0, `(.L_x_102) ;  /* 0x0000050000007945 */ /* 0x000fe20003800200 */
[----:B------:R-:W-:Y:S02]  /*7200*/  LOP3.LUT R21, R40, 0xffff0000, RZ, 0xc0, !PT ;  /* 0xffff000028157812 */ /* 0x000fe400078ec0ff */
[C---:B------:R-:W-:Y:S02]  /*7210*/  SHF.L.U32 R36, R41.reuse, 0x10, RZ ;  /* 0x0000001029247819 */ /* 0x040fe400000006ff */
[----:B------:R-:W-:Y:S02]  /*7220*/  LOP3.LUT R38, R41, 0xffff0000, RZ, 0xc0, !PT ;  /* 0xffff000029267812 */ /* 0x000fe400078ec0ff */
[----:B------:R-:W-:Y:S02]  /*7230*/  SHF.L.U32 R37, R49, 0x10, RZ ;  /* 0x0000001031257819 */ /* 0x000fe400000006ff */
[----:B------:R-:W-:Y:S02]  /*7240*/  ISETP.NE.AND P1, PT, R74, RZ, PT ;  /* 0x000000ff4a00720c */ /* 0x000fe40003f25270 */
[----:B------:R-:W-:Y:S01]  /*7250*/  ISETP.NE.AND P6, PT, R81, RZ, PT ;  /* 0x000000ff5100720c */ /* 0x000fe20003fc5270 */
[----:B------:R-:W2:Y:S03]  /*7260*/  LDTM.16dp256bit.x4 R4, tmem[UR4] ;  /* 0x00000004000479ee */ /* 0x000ea60008120000 */
[----:B------:R-:W-:Y:S01]  /*7270*/  ISETP.NE.U32.OR P0, PT, R80, 0x1, !P6 ;  /* 0x000000015000780c */ /* 0x000fe20007705470 */
[C---:B--2---:R-:W-:Y:S01]  /*7280*/  FMUL R0, R33.reuse, R4 ;  /* 0x0000000421007220 */ /* 0x044fe20000400000 */
[C---:B------:R-:W-:Y:S01]  /*7290*/  FMUL R2, R33.reuse, R5 ;  /* 0x0000000521027220 */ /* 0x040fe20000400000 */
[C---:B-1----:R-:W-:Y:S01]  /*72a0*/  FMUL R3, R33.reuse, R6 ;  /* 0x0000000621037220 */ /* 0x042fe20000400000 */
[----:B------:R-:W-:Y:S01]  /*72b0*/  FMUL R7, R33, R7 ;  /* 0x0000000721077220 */ /* 0x000fe20000400000 */
[C---:B------:R-:W-:Y:S01]  /*72c0*/  FFMA R0, R35.reuse, R20, R0 ;  /* 0x0000001423007223 */ /* 0x040fe20000000000 */
[C---:B------:R-:W-:Y:S01]  /*72d0*/  SHF.L.U32 R20, R42.reuse, 0x10, RZ ;  /* 0x000000102a147819 */ /* 0x040fe200000006ff */
[----:B------:R-:W-:Y:S01]  /*72e0*/  FFMA R2, R35, R21, R2 ;  /* 0x0000001523027223 */ /* 0x000fe20000000002 */
[----:B------:R-:W-:Y:S01]  /*72f0*/  SHF.L.U32 R21, R43, 0x10, RZ ;  /* 0x000000102b157819 */ /* 0x000fe200000006ff */
[----:B------:R-:W-:Y:S01]  /*7300*/  FFMA R3, R35, R36, R3 ;  /* 0x0000002423037223 */ /* 0x000fe20000000003 */
[----:B------:R-:W-:Y:S01]  /*7310*/  LOP3.LUT R36, R42, 0xffff0000, RZ, 0xc0, !PT ;  /* 0xffff00002a247812 */ /* 0x000fe200078ec0ff */
[C---:B------:R-:W-:Y:S01]  /*7320*/  FMUL R4, R33.reuse, R8 ;  /* 0x0000000821047220 */ /* 0x040fe20000400000 */
[----:B------:R-:W-:Y:S01]  /*7330*/  F2FP.BF16.F32.PACK_AB R44, R2, R0 ;  /* 0x00000000022c723e */ /* 0x000fe200000010ff */
[C---:B------:R-:W-:Y:S01]  /*7340*/  FMUL R5, R33.reuse, R9 ;  /* 0x0000000921057220 */ /* 0x040fe20000400000 */
[----:B------:R-:W-:Y:S01]  /*7350*/  FMUL R6, R33, R10 ;  /* 0x0000000a21067220 */ /* 0x000fe20000400000 */
[----:B------:R-:W-:Y:S01]  /*7360*/  FFMA R7, R35, R38, R7 ;  /* 0x0000002623077223 */ /* 0x000fe20000000007 */
[----:B------:R-:W-:Y:S01]  /*7370*/  LOP3.LUT R38, R51, 0xffff0000, RZ, 0xc0, !PT ;  /* 0xffff000033267812 */ /* 0x000fe200078ec0ff */
[----:B------:R-:W-:Y:S01]  /*7380*/  FFMA R4, R35, R20, R4 ;  /* 0x0000001423047223 */ /* 0x000fe20000000004 */
[----:B------:R-:W-:Y:S01]  /*7390*/  LOP3.LUT R20, R43, 0xffff0000, RZ, 0xc0, !PT ;  /* 0xffff00002b147812 */ /* 0x000fe200078ec0ff */
[C---:B------:R-:W-:Y:S01]  /*73a0*/  FFMA R5, R35.reuse, R36, R5 ;  /* 0x0000002423057223 */ /* 0x040fe20000000005 */
[C---:B------:R-:W-:Y:S01]  /*73b0*/  LOP3.LUT R36, R48.reuse, 0xffff0000, RZ, 0xc0, !PT ;  /* 0xffff000030247812 */ /* 0x040fe200078ec0ff */
[----:B------:R-:W-:Y:S01]  /*73c0*/  FFMA R6, R35, R21, R6 ;  /* 0x0000001523067223 */ /* 0x000fe20000000006 */
[----:B------:R-:W-:Y:S01]  /*73d0*/  SHF.L.U32 R21, R48, 0x10, RZ ;  /* 0x0000001030157819 */ /* 0x000fe200000006ff */
[----:B------:R-:W-:Y:S01]  /*73e0*/  FMUL R11, R33, R11 ;  /* 0x0000000b210b7220 */ /* 0x000fe20000400000 */
[----:B------:R-:W-:Y:S01]  /*73f0*/  F2FP.BF16.F32.PACK_AB R45, R7, R3 ;  /* 0x00000003072d723e */ /* 0x000fe200000010ff */
[C---:B------:R-:W-:Y:S01]  /*7400*/  FMUL R8, R33.reuse, R12 ;  /* 0x0000000c21087220 */ /* 0x040fe20000400000 */
[C---:B------:R-:W-:Y:S01]  /*7410*/  FMUL R9, R33.reuse, R13 ;  /* 0x0000000d21097220 */ /* 0x040fe20000400000 */
[----:B------:R-:W-:Y:S01]  /*7420*/  FMUL R10, R33, R14 ;  /* 0x0000000e210a7220 */ /* 0x000fe20000400000 */
[C---:B------:R-:W-:Y:S01]  /*7430*/  FFMA R11, R35.reuse, R20, R11 ;  /* 0x00000014230b7223 */ /* 0x040fe2000000000b */
[----:B------:R-:W-:Y:S01]  /*7440*/  FFMA R8, R35, R21, R8 ;  /* 0x0000001523087223 */ /* 0x000fe20000000008 */
[----:B------:R-:W-:Y:S01]  /*7450*/  LOP3.LUT R20, R49, 0xffff0000, RZ, 0xc0, !PT ;  /* 0xffff000031147812 */ /* 0x000fe200078ec0ff */
[----:B------:R-:W-:Y:S01]  /*7460*/  FFMA R9, R35, R36, R9 ;  /* 0x0000002423097223 */ /* 0x000fe20000000009 */
[----:B------:R-:W-:Y:S01]  /*7470*/  FMUL R15, R33, R15 ;  /* 0x0000000f210f7220 */ /* 0x000fe20000400000 */
[C---:B------:R-:W-:Y:S01]  /*7480*/  SHF.L.U32 R21, R50.reuse, 0x10, RZ ;  /* 0x0000001032157819 */ /* 0x040fe200000006ff */
[----:B------:R-:W-:Y:S01]  /*7490*/  FFMA R10, R35, R37, R10 ;  /* 0x00000025230a7223 */ /* 0x000fe2000000000a */
[C---:B------:R-:W-:Y:S01]  /*74a0*/  FMUL R12, R33.reuse, R16 ;  /* 0x00000010210c7220 */ /* 0x040fe20000400000 */
[----:B------:R-:W-:Y:S01]  /*74b0*/  LOP3.LUT R36, R50, 0xffff0000, RZ, 0xc0, !PT ;  /* 0xffff000032247812 */ /* 0x000fe200078ec0ff */
[----:B------:R-:W-:Y:S01]  /*74c0*/  FMUL R13, R33, R17 ;  /* 0x00000011210d7220 */ /* 0x000fe20000400000 */
[----:B------:R-:W-:Y:S01]  /*74d0*/  SHF.L.U32 R37, R51, 0x10, RZ ;  /* 0x0000001033257819 */ /* 0x000fe200000006ff */
[----:B------:R-:W-:Y:S01]  /*74e0*/  FMUL R14, R33, R18 ;  /* 0x00000012210e7220 */ /* 0x000fe20000400000 */
[----:B------:R-:W-:Y:S01]  /*74f0*/  FFMA R15, R35, R20, R15 ;  /* 0x00000014230f7223 */ /* 0x000fe2000000000f */
[----:B------:R-:W-:Y:S01]  /*7500*/  FMUL R19, R33, R19 ;  /* 0x0000001321137220 */ /* 0x000fe20000400000 */
[C---:B------:R-:W-:Y:S01]  /*7510*/  FFMA R12, R35.reuse, R21, R12 ;  /* 0x00000015230c7223 */ /* 0x040fe2000000000c */
[C---:B------:R-:W-:Y:S01]  /*7520*/  FFMA R13, R35.reuse, R36, R13 ;  /* 0x00000024230d7223 */ /* 0x040fe2000000000d */
[C---:B------:R-:W-:Y:S01]  /*7530*/  FFMA R14, R35.reuse, R37, R14 ;  /* 0x00000025230e7223 */ /* 0x040fe2000000000e */
[----:B------:R-:W-:Y:S01]  /*7540*/  FFMA R19, R35, R38, R19 ;  /* 0x0000002623137223 */ /* 0x000fe20000000013 */
[----:B------:R-:W-:Y:S02]  /*7550*/  F2FP.BF16.F32.PACK_AB R46, R5, R4 ;  /* 0x00000004052e723e */ /* 0x000fe400000010ff */
[----:B------:R-:W-:Y:S02]  /*7560*/  F2FP.BF16.F32.PACK_AB R47, R11, R6 ;  /* 0x000000060b2f723e */ /* 0x000fe400000010ff */
[----:B------:R-:W-:Y:S02]  /*7570*/  F2FP.BF16.F32.PACK_AB R88, R9, R8 ;  /* 0x000000080958723e */ /* 0x000fe400000010ff */
[----:B------:R-:W-:Y:S01]  /*7580*/  F2FP.BF16.F32.PACK_AB R89, R15, R10 ;  /* 0x0000000a0f59723e */ /* 0x000fe200000010ff */
[----:B------:R1:W-:Y:S01]  /*7590*/  STSM.16.M88.4 [R83+0x200], R44 ;  /* 0x0002002c53007844 */ /* 0x0003e20000000200 */
[----:B------:R-:W-:Y:S02]  /*75a0*/  F2FP.BF16.F32.PACK_AB R90, R13, R12 ;  /* 0x0000000c0d5a723e */ /* 0x000fe400000010ff */
[----:B------:R-:W-:Y:S05]  /*75b0*/  F2FP.BF16.F32.PACK_AB R91, R19, R14 ;  /* 0x0000000e135b723e */ /* 0x000fea00000010ff */
[----:B------:R1:W-:Y:S01]  /*75c0*/  STSM.16.M88.4 [R82+0x200], R88 ;  /* 0x0002005852007844 */ /* 0x0003e20000000200 */
[----:B------:R-:W-:Y:S01]  /*75d0*/  @!PT LDS RZ, [RZ] ;  /* 0x00000000fffff984 */ /* 0x000fe20000000800 */
[----:B------:R-:W-:Y:S01]  /*75e0*/  @!PT LDS RZ, [RZ] ;  /* 0x00000000fffff984 */ /* 0x000fe20000000800 */
[----:B------:R-:W-:Y:S01]  /*75f0*/  @!PT LDS RZ, [RZ] ;  /* 0x00000000fffff984 */ /* 0x000fe20000000800 */
[----:B------:R-:W-:Y:S01]  /*7600*/  @!PT LDS RZ, [RZ] ;  /* 0x00000000fffff984 */ /* 0x000fe20000000800 */
[----:B------:R2:W-:Y:S07]  /*7610*/  MEMBAR.ALL.CTA ;  /* 0x0000000000007992 */ /* 0x0005ee0000008000 */
[----:B--2---:R-:W2:Y:S02]  /*7620*/  FENCE.VIEW.ASYNC.S ;  /* 0x00000000000073c6 */ /* 0x004ea40000000000 */
[----:B--2---:R-:W-:Y:S06]  /*7630*/  BAR.SYNC.DEFER_BLOCKING 0x1, 0x80 ;  /* 0x0042000000007b1d */ /* 0x004fec0000010000 */
[----:B------:R-:W-:Y:S05]  /*7640*/  @P1 BRA `(.L_x_103) ;  /* 0x0000000000281947 */ /* 0x000fea0003800000 */
[----:B------:R-:W-:Y:S02]  /*7650*/  UIADD3 UR6, UPT, UPT, UR51, 0x200, URZ ;  /* 0x0000020033067890 */ /* 0x000fe4000fffe0ff */
[----:B------:R-:W-:Y:S01]  /*7660*/  UIADD3 UR4, UP0, UPT, UR56, 0x780, URZ ;  /* 0x0000078038047890 */ /* 0x000fe2000ff1e0ff */
[----:B------:R-:W-:Y:S03]  /*7670*/  UMOV UR41, UR52 ;  /* 0x0000003400297c82 */ /* 0x000fe60008000000 */
[----:B------:R-:W-:Y:S01]  /*7680*/  MOV R76, UR6 ;  /* 0x00000006004c7c02 */ /* 0x000fe20008000f00 */
[----:B------:R-:W-:Y:S03]  /*7690*/  UIADD3.X UR5, UPT, UPT, URZ, UR57, URZ, UP0, !UPT ;  /* 0x00000039ff057290 */ /* 0x000fe600087fe4ff */
[----:B------:R-:W-:Y:S11]  /*76a0*/  R2UR UR40, R76 ;  /* 0x000000004c2872ca */ /* 0x000ff600000e0000 */
[----:B------:R-:W-:Y:S02]  /*76b0*/  @!UPT UIADD3 URZ, UPT, UPT, URZ, URZ, URZ ;  /* 0x000000fffffff290 */ /* 0x000fe4000fffe0ff */
[----:B------:R2:W-:Y:S01]  /*76c0*/  UTMASTG.5D [UR40], [UR4] ;  /* 0x00000028040073b5 */ /* 0x0005e20008020000 */
[----:B------:R0:W-:Y:S01]  /*76d0*/  UTMACMDFLUSH ;  /* 0x00000000000079b7 */ /* 0x0001e20000000000 */
[----:B--2---:R-:W-:Y:S04]  /*76e0*/  DEPBAR.LE SB0, 0x1 ;  /* 0x000080400000791a */ /* 0x004fe80000000000 */
.L_x_103:
[----:B------:R-:W-:Y:S05]  /*76f0*/  BSYNC.RECONVERGENT B0 ;  /* 0x0000000000007941 */ /* 0x000fea0003800200 */
.L_x_102:
[----:B------:R-:W-:Y:S01]  /*7700*/  BAR.SYNC.DEFER_BLOCKING 0x1, 0x80 ;  /* 0x0042000000007b1d */ /* 0x000fe20000010000 */
[----:B------:R-:W-:Y:S01]  /*7710*/  LEA R4, R39, UR51, 0x3 ;  /* 0x0000003327047c11 */ /* 0x000fe2000f8e18ff */
[----:B------:R-:W-:Y:S01]  /*7720*/  UISETP.NE.AND UP0, UPT, UR54, URZ, UPT ;  /* 0x000000ff3600728c */ /* 0x000fe2000bf05270 */
[----:B------:R-:W-:Y:S08]  /*7730*/  @P0 SHF.L.U32 R3, R72, 0x1f, RZ ;  /* 0x0000001f48030819 */ /* 0x000ff000000006ff */
[----:B------:R-:W-:Y:S05]  /*7740*/  BRA.U !UP0, `(.L_x_104) ;  /* 0x0000000108287547 */ /* 0x000fea000b800000 */
[----:B------:R-:W2:Y:S01]  /*7750*/  S2R R0, SR_CgaCtaId ;  /* 0x0000000000007919 */ /* 0x000ea20000008800 */
[----:B------:R-:W-:Y:S01]  /*7760*/  ISETP.NE.U32.OR P1, PT, R80, 0x1, !P6 ;  /* 0x000000015000780c */ /* 0x000fe20007725470 */
[----:B------:R-:W-:Y:S01]  /*7770*/  IMAD.U32 R2, RZ, RZ, UR55 ;  /* 0x00000037ff027e24 */ /* 0x000fe2000f8e00ff */
[----:B------:R-:W-:Y:S04]  /*7780*/  UIADD3 UR55, UPT, UPT, UR55, 0x1, URZ ;  /* 0x0000000137377890 */ /* 0x000fe8000fffe0ff */
[----:B------:R-:W-:Y:S04]  /*7790*/  UISETP.NE.AND UP0, UPT, UR55, 0x4, UPT ;  /* 0x000000043700788c */ /* 0x000fe8000bf05270 */
[----:B------:R-:W-:Y:S03]  /*77a0*/  USEL UR55, UR55, URZ, UP0 ;  /* 0x000000ff37377287 */ /* 0x000fe60008000000 */
[----:B------:R-:W-:Y:S05]  /*77b0*/  @P1 LEA R2, R2, UR51, 0x3 ;  /* 0x0000003302021c11 */ /* 0x000fea000f8e18ff */
[----:B------:R-:W-:Y:S05]  /*77c0*/  @P1 VIADD R5, R2, 0xa0 ;  /* 0x000000a002051836 */ /* 0x000fea0000000000 */
[----:B--2---:R-:W-:Y:S04]  /*77d0*/  @P1 PRMT R0, R0, 0x654, R5 ;  /* 0x0000065400001816 */ /* 0x004fe80000000005 */
[----:B------:R2:W-:Y:S03]  /*77e0*/  @P1 SYNCS.ARRIVE.TRANS64.RED.A1T0 RZ, [R0+URZ], RZ ;  /* 0x000000ff00ff19a7 */ /* 0x0005e600081004ff */
.L_x_104:
[----:B------:R-:W4:Y:S01]  /*77f0*/  @P0 SYNCS.PHASECHK.TRANS64.TRYWAIT P1, [R4+URZ+0x80], R3 ;  /* 0x00008003040005a7 */ /* 0x000f2200080211ff */
[----:B------:R-:W-:Y:S01]  /*7800*/  BSSY B1, `(.L_x_105) ;  /* 0x0000012000017945 */ /* 0x000fe20003800000 */
[----:B----4-:R-:W-:Y:S03]  /*7810*/  @P0 SEL R85, RZ, 0x1, !P1 ;  /* 0x00000001ff550807 */ /* 0x010fe60004800000 */
[----:B------:R-:W-:Y:S05]  /*7820*/  @!P0 BRA `(.L_x_106) ;  /* 0x00000000003c8947 */ /* 0x000fea0003800000 */
[----:B------:R-:W-:Y:S01]  /*7830*/  ISETP.NE.U32.AND P0, PT, R87, 0x1, PT ;  /* 0x000000015700780c */ /* 0x000fe20003f05070 */
[----:B------:R-:W-:Y:S01]  /*7840*/  BSSY B0, `(.L_x_107) ;  /* 0x0000008000007945 */ /* 0x000fe20003800000 */
[----:B------:R-:W-:Y:S11]  /*7850*/  ISETP.NE.AND P1, PT, R85, RZ, PT ;  /* 0x000000ff5500720c */ /* 0x000ff60003f25270 */
[----:B--2---:R-:W-:Y:S04]  /*7860*/  @P0 IMAD R0, R39, 0x1000, R86 ;  /* 0x0000100027000824 */ /* 0x004fe800078e0256 */
[----:B------:R-:W-:Y:S01]  /*7870*/  @P0 VIADD R5, R0, UR51 ;  /* 0x0000003300050c36 */ /* 0x000fe20008000000 */
[----:B------:R-:W-:Y:S06]  /*7880*/  @P1 BRA `(.L_x_108) ;  /* 0x00000000000c1947 */ /* 0x000fec0003800000 */
[----:B------:R-:W-:Y:S04]  /*7890*/  SHF.L.U32 R3, R72, 0x1f, RZ ;  /* 0x0000001f48037819 */ /* 0x000fe800000006ff */
[----:B------:R-:W2:Y:S02]  /*78a0*/  SYNCS.PHASECHK.TRANS64.TRYWAIT P1, [R4+URZ+0x80], R3 ;  /* 0x00008003040075a7 */ /* 0x000ea400080211ff */
[----:B--2---:R-:W-:Y:S05]  /*78b0*/  @!P1 BRA `(.L_x_109) ;  /* 0x0000002400689947 */ /* 0x004fea0003800000 */
.L_x_108:
[----:B------:R-:W-:Y:S05]  /*78c0*/  BSYNC B0 ;  /* 0x0000000000007941 */ /* 0x000fea0003800000 */
.L_x_107:
[----:B------:R-:W-:Y:S01]  /*78d0*/  @P0 IADD3 R5, PT, PT, R78, R5, RZ ;  /* 0x000000054e050210 */ /* 0x000fe20007ffe0ff */
[----:B------:R-:W-:Y:S05]  /*78e0*/  @P0 WARPSYNC.ALL ;  /* 0x0000000000000948 */ /* 0x000fea0003800000 */
[----:B------:R4:W1:Y:S01]  /*78f0*/  @P0 LDSM.16.M88.4 R40, [R0+UR51+0x200] ;  /* 0x000200330028083b */ /* 0x0008620008000200 */
[----:B------:R-:W-:Y:S03]  /*7900*/  IADD3 R39, PT, PT, R39, 0x1, RZ ;  /* 0x0000000127277810 */ /* 0x000fe60007ffe0ff */
[----:B------:R4:W1:Y:S04]  /*7910*/  @P0 LDSM.16.M88.4 R48, [R5+0x200] ;  /* 0x000200000530083b */ /* 0x0008680000000200 */
.L_x_106:
[----:B------:R-:W-:Y:S05]  /*7920*/  BSYNC B1 ;  /* 0x0000000000017941 */ /* 0x000fea0003800000 */
.L_x_105:
[----:B--2-4-:R-:W-:Y:S05]  /*7930*/  VIADD R0, R34, 0x20 ;  /* 0x0000002022007836 */ /* 0x014fea0000000000 */
[----:B------:R-:W-:Y:S04]  /*7940*/  SHF.R.U32.HI R0, RZ, 0x15, R0 ;  /* 0x00000015ff007819 */ /* 0x000fe80000011600 */
[----:B------:R-:W-:Y:S11]  /*7950*/  LOP3.LUT P0, RZ, R0, 0x3, R75, 0x48, !PT ;  /* 0x0000000300ff7812 */ /* 0x000ff6000780484b */
[----:B------:R-:W-:Y:S02]  /*7960*/  @!UPT UIADD3 URZ, UPT, UPT, URZ, URZ, URZ ;  /* 0x000000fffffff290 */ /* 0x000fe4000fffe0ff */
[----:B------:R-:W-:Y:S05]  /*7970*/  @!P0 BRA `(.L_x_110) ;  /* 0x0000000000408947 */ /* 0x000fea0003800000 */
[----:B------:R-:W2:Y:S01]  /*7980*/  LDCU.64 UR8, c[0x4][0x70] ;  /* 0x01000e00ff0877ac */ /* 0x000ea20008000a00 */
[----:B------:R-:W-:Y:S01]  /*7990*/  MOV R3, 0x0 ;  /* 0x0000000000037802 */ /* 0x000fe20000000f00 */
[----:B------:R-:W-:Y:S02]  /*79a0*/  HFMA2 R12, -RZ, RZ, 0, 5.9604644775390625e-08 ;  /* 0x00000001ff0c7431 */ /* 0x000fe400000001ff */
[----:B------:R-:W-:Y:S02]  /*79b0*/  IMAD.MOV.U32 R8, RZ, RZ, 0x192 ;  /* 0x00000192ff087424 */ /* 0x000fe400078e00ff */
[----:B------:R-:W-:Y:S01]  /*79c0*/  IMAD.MOV.U32 R13, RZ, RZ, RZ ;  /* 0x000000ffff0d7224 */ /* 0x000fe200078e00ff */
[----:B------:R-:W4:Y:S01]  /*79d0*/  LDCU.64 UR6, c[0x4][0x78] ;  /* 0x01000f00ff0677ac */ /* 0x000f220008000a00 */
[----:B------:R-:W1:Y:S01]  /*79e0*/  LDC.64 R2, c[0x4][R3] ;  /* 0x0100000003027b82 */ /* 0x000e620000000a00 */
[----:B------:R-:W5:Y:S01]  /*79f0*/  LDCU.64 UR4, c[0x4][0x10] ;  /* 0x01000200ff0477ac */ /* 0x000f620008000a00 */
[----:B--2---:R-:W-:Y:S01]  /*7a00*/  MOV R5, UR9 ;  /* 0x0000000900057c02 */ /* 0x004fe20008000f00 */
[----:B------:R-:W-:Y:S01]  /*7a10*/  IMAD.U32 R4, RZ, RZ, UR8 ;  /* 0x00000008ff047e24 */ /* 0x000fe2000f8e00ff */
[----:B----4-:R-:W-:Y:S01]  /*7a20*/  MOV R7, UR7 ;  /* 0x0000000700077c02 */ /* 0x010fe20008000f00 */
[----:B------:R-:W-:Y:S01]  /*7a30*/  IMAD.U32 R6, RZ, RZ, UR6 ;  /* 0x00000006ff067e24 */ /* 0x000fe2000f8e00ff */
[----:B-----5:R-:W-:Y:S01]  /*7a40*/  MOV R11, UR5 ;  /* 0x00000005000b7c02 */ /* 0x020fe20008000f00 */
[----:B------:R-:W-:Y:S02]  /*7a50*/  IMAD.U32 R10, RZ, RZ, UR4 ;  /* 0x00000004ff0a7e24 */ /* 0x000fe4000f8e00ff */
[----:B------:R-:W-:Y:S07]  /*7a60*/  LEPC R20, `(.L_x_110) ;  /* 0x000000001014794e */ /* 0x000fee0000000000 */
[----:B-1-3--:R-:W-:Y:S05]  /*7a70*/  CALL.ABS.NOINC R2 ;  /* 0x0000000002007343 */ /* 0x00afea0003c00000 */
.L_x_110:
[----:B-1----:R-:W-:Y:S01]  /*7a80*/  SHF.L.U32 R20, R40, 0x10, RZ ;  /* 0x0000001028147819 */ /* 0x002fe200000006ff */
[----:B------:R-:W-:Y:S05]  /*7a90*/  WARPSYNC.ALL ;  /* 0x0000000000007948 */ /* 0x000fea0003800000 */
[----:B------:R-:W-:Y:S01]  /*7aa0*/  R2UR UR4, R34 ;  /* 0x00000000220472ca */ /* 0x000fe200000e0000 */
[----:B------:R-:W1:Y:S01]  /*7ab0*/  S2R R92, SR_CgaCtaId ;  /* 0x00000000005c7919 */ /* 0x000e620000008800 */
[----:B------:R-:W-:Y:S01]  /*7ac0*/  LOP3.LUT R21, R40, 0xffff0000, RZ, 0xc0, !PT ;  /* 0xffff000028157812 */ /* 0x000fe200078ec0ff */
[----:B------:R-:W-:Y:S01]  /*7ad0*/  BSSY.RECONVERGENT B0, `(.L_x_111) ;  /* 0x0000052000007945 */ /* 0x000fe20003800200 */
[----:B------:R-:W-:Y:S02]  /*7ae0*/  LOP3.LUT R36, R41, 0xffff0000, RZ, 0xc0, !PT ;  /* 0xffff000029247812 */ /* 0x000fe400078ec0ff */
[----:B------:R-:W-:Y:S02]  /*7af0*/  LOP3.LUT R38, R43, 0xffff0000, RZ, 0xc0, !PT ;  /* 0xffff00002b267812 */ /* 0x000fe400078ec0ff */
[----:B------:R-:W-:Y:S02]  /*7b00*/  SHF.L.U32 R37, R51, 0x10, RZ ;  /* 0x0000001033257819 */ /* 0x000fe400000006ff */
[----:B------:R-:W-:Y:S02]  /*7b10*/  ISETP.NE.AND P6, PT, R81, RZ, PT ;  /* 0x000000ff5100720c */ /* 0x000fe40003fc5270 */
[----:B------:R-:W-:Y:S01]  /*7b20*/  ISETP.NE.AND P1, PT, R74, RZ, PT ;  /* 0x000000ff4a00720c */ /* 0x000fe20003f25270 */
[----:B------:R-:W2:Y:S01]  /*7b30*/  LDTM.16dp256bit.x4 R4, tmem[UR4+0x20] ;  /* 0x00002004000479ee */ /* 0x000ea20008120000 */
[----:B------:R-:W-:Y:S02]  /*7b40*/  ISETP.NE.U32.OR P0, PT, R80, 0x1, !P6 ;  /* 0x000000015000780c */ /* 0x000fe40007705470 */
[----:B------:R-:W-:Y:S11]  /*7b50*/  MOV R93, UR55 ;  /* 0x00000037005d7c02 */ /* 0x000ff60008000f00 */
[----:B------:R-:W-:Y:S04]  /*7b60*/  @P0 LEA R93, R93, UR51, 0x3 ;  /* 0x000000335d5d0c11 */ /* 0x000fe8000f8e18ff */
[----:B------:R-:W-:Y:S04]  /*7b70*/  @P0 IADD3 R93, PT, PT, R93, 0xa0, RZ ;  /* 0x000000a05d5d0810 */ /* 0x000fe80007ffe0ff */
[----:B-1----:R-:W-:Y:S01]  /*7b80*/  @P0 PRMT R93, R92, 0x654, R93 ;  /* 0x000006545c5d0816 */ /* 0x002fe2000000005d */
[C---:B--2---:R-:W-:Y:S01]  /*7b90*/  FMUL R0, R33.reuse, R4 ;  /* 0x0000000421007220 */ /* 0x044fe20000400000 */
[C---:B------:R-:W-:Y:S01]  /*7ba0*/  FMUL R2, R33.reuse, R5 ;  /* 0x0000000521027220 */ /* 0x040fe20000400000 */
[C---:B------:R-:W-:Y:S01]  /*7bb0*/  FMUL R3, R33.reuse, R6 ;  /* 0x0000000621037220 */ /* 0x040fe20000400000 */
[----:B------:R-:W-:Y:S01]  /*7bc0*/  FMUL R7, R33, R7 ;  /* 0x0000000721077220 */ /* 0x000fe20000400000 */
[----:B------:R-:W-:Y:S01]  /*7bd0*/  FFMA R0, R35, R20, R0 ;  /* 0x0000001423007223 */ /* 0x000fe20000000000 */
[----:B------:R-:W-:Y:S01]  /*7be0*/  SHF.L.U32 R20, R41, 0x10, RZ ;  /* 0x0000001029147819 */ /* 0x000fe200000006ff */
[----:B------:R-:W-:Y:S01]  /*7bf0*/  FFMA R2, R35, R21, R2 ;  /* 0x0000001523027223 */ /* 0x000fe20000000002 */
[----:B------:R-:W-:Y:S01]  /*7c00*/  SHF.L.U32 R21, R43, 0x10, RZ ;  /* 0x000000102b157819 */ /* 0x000fe200000006ff */
[C---:B------:R-:W-:Y:S01]  /*7c10*/  FMUL R4, R33.reuse, R8 ;  /* 0x0000000821047220 */ /* 0x040fe20000400000 */
[----:B------:R-:W-:Y:S01]  /*7c20*/  FMUL R5, R33, R9 ;  /* 0x0000000921057220 */ /* 0x000fe20000400000 */
[C---:B------:R-:W-:Y:S01]  /*7c30*/  FFMA R3, R35.reuse, R20, R3 ;  /* 0x0000001423037223 */ /* 0x040fe20000000003 */
[C---:B------:R-:W-:Y:S01]  /*7c40*/  SHF.L.U32 R20, R42.reuse, 0x10, RZ ;  /* 0x000000102a147819 */ /* 0x040fe200000006ff */
[----:B------:R-:W-:Y:S01]  /*7c50*/  FFMA R7, R35, R36, R7 ;  /* 0x0000002423077223 */ /* 0x000fe20000000007 */
[----:B------:R-:W-:Y:S01]  /*7c60*/  LOP3.LUT R36, R42, 0xffff0000, RZ, 0xc0, !PT ;  /* 0xffff00002a247812 */ /* 0x000fe200078ec0ff */
[----:B------:R-:W-:Y:S01]  /*7c70*/  FMUL R6, R33, R10 ;  /* 0x0000000a21067220 */ /* 0x000fe20000400000 */
[----:B------:R-:W-:Y:S01]  /*7c80*/  F2FP.BF16.F32.PACK_AB R44, R2, R0 ;  /* 0x00000000022c723e */ /* 0x000fe200000010ff */
[C---:B------:R-:W-:Y:S01]  /*7c90*/  FFMA R4, R35.reuse, R20, R4 ;  /* 0x0000001423047223 */ /* 0x040fe20000000004 */
[C---:B------:R-:W-:Y:S01]  /*7ca0*/  SHF.L.U32 R20, R48.reuse, 0x10, RZ ;  /* 0x0000001030147819 */ /* 0x040fe200000006ff */
[----:B------:R-:W-:Y:S01]  /*7cb0*/  FFMA R5, R35, R36, R5 ;  /* 0x0000002423057223 */ /* 0x000fe20000000005 */
[----:B------:R-:W-:Y:S01]  /*7cc0*/  LOP3.LUT R36, R48, 0xffff0000, RZ, 0xc0, !PT ;  /* 0xffff000030247812 */ /* 0x000fe200078ec0ff */
[----:B------:R-:W-:Y:S01]  /*7cd0*/  FMUL R11, R33, R11 ;  /* 0x0000000b210b7220 */ /* 0x000fe20000400000 */
[----:B------:R-:W-:Y:S01]  /*7ce0*/  F2FP.BF16.F32.PACK_AB R45, R7, R3 ;  /* 0x00000003072d723e */ /* 0x000fe200000010ff */
[----:B------:R-:W-:Y:S01]  /*7cf0*/  FFMA R6, R35, R21, R6 ;  /* 0x0000001523067223 */ /* 0x000fe20000000006 */
[----:B------:R-:W-:Y:S01]  /*7d00*/  SHF.L.U32 R21, R49, 0x10, RZ ;  /* 0x0000001031157819 */ /* 0x000fe200000006ff */
[----:B------:R-:W-:Y:S01]  /*7d10*/  FMUL R8, R33, R12 ;  /* 0x0000000c21087220 */ /* 0x000fe20000400000 */
[----:B------:R-:W-:Y:S01]  /*7d20*/  F2FP.BF16.F32.PACK_AB R46, R5, R4 ;  /* 0x00000004052e723e */ /* 0x000fe200000010ff */
[C---:B------:R-:W-:Y:S01]  /*7d30*/  FMUL R9, R33.reuse, R13 ;  /* 0x0000000d21097220 */ /* 0x040fe20000400000 */
[----:B------:R-:W-:Y:S01]  /*7d40*/  FMUL R10, R33, R14 ;  /* 0x0000000e210a7220 */ /* 0x000fe20000400000 */
[----:B------:R-:W-:Y:S01]  /*7d50*/  FFMA R11, R35, R38, R11 ;  /* 0x00000026230b7223 */ /* 0x000fe2000000000b */
[----:B------:R-:W-:Y:S01]  /*7d60*/  LOP3.LUT R38, R51, 0xffff0000, RZ, 0xc0, !PT ;  /* 0xffff000033267812 */ /* 0x000fe200078ec0ff */
[C---:B------:R-:W-:Y:S01]  /*7d70*/  FFMA R8, R35.reuse, R20, R8 ;  /* 0x0000001423087223 */ /* 0x040fe20000000008 */
[C---:B------:R-:W-:Y:S01]  /*7d80*/  FFMA R9, R35.reuse, R36, R9 ;  /* 0x0000002423097223 */ /* 0x040fe20000000009 */
[----:B------:R-:W-:Y:S01]  /*7d90*/  FFMA R10, R35, R21, R10 ;  /* 0x00000015230a7223 */ /* 0x000fe2000000000a */
[----:B------:R-:W-:Y:S01]  /*7da0*/  LOP3.LUT R20, R49, 0xffff0000, RZ, 0xc0, !PT ;  /* 0xffff000031147812 */ /* 0x000fe200078ec0ff */
[C---:B------:R-:W-:Y:S01]  /*7db0*/  FMUL R15, R33.reuse, R15 ;  /* 0x0000000f210f7220 */ /* 0x040fe20000400000 */
[C---:B------:R-:W-:Y:S01]  /*7dc0*/  SHF.L.U32 R21, R50.reuse, 0x10, RZ ;  /* 0x0000001032157819 */ /* 0x040fe200000006ff */
[C---:B------:R-:W-:Y:S01]  /*7dd0*/  FMUL R12, R33.reuse, R16 ;  /* 0x00000010210c7220 */ /* 0x040fe20000400000 */
[----:B------:R-:W-:Y:S01]  /*7de0*/  LOP3.LUT R36, R50, 0xffff0000, RZ, 0xc0, !PT ;  /* 0xffff000032247812 */ /* 0x000fe200078ec0ff */
[C---:B------:R-:W-:Y:S01]  /*7df0*/  FMUL R13, R33.reuse, R17 ;  /* 0x00000011210d7220 */ /* 0x040fe20000400000 */
        /* <DEDUP_REMOVED lines=9> */
[----:B------:R-:W-:Y:S01]  /*7e90*/  F2FP.BF16.F32.PACK_AB R89, R15, R10 ;  /* 0x0000000a0f59723e */ /* 0x000fe200000010ff */
[----:B------:R1:W-:Y:S01]  /*7ea0*/  STSM.16.M88.4 [R83+0x1200], R44 ;  /* 0x0012002c53007844 */ /* 0x0003e20000000200 */
[----:B------:R-:W-:Y:S02]  /*7eb0*/  F2FP.BF16.F32.PACK_AB R90, R13, R12 ;  /* 0x0000000c0d5a723e */ /* 0x000fe400000010ff */
[----:B------:R-:W-:Y:S02]  /*7ec0*/  F2FP.BF16.F32.PACK_AB R91, R19, R14 ;  /* 0x0000000e135b723e */ /* 0x000fe400000010ff */
[----:B------:R-:W-:Y:S02]  /*7ed0*/  LEA R16, R39, UR51, 0x3 ;  /* 0x0000003327107c11 */ /* 0x000fe4000f8e18ff */
[----:B------:R-:W-:Y:S01]  /*7ee0*/  @P0 SHF.L.U32 R17, R72, 0x1f, RZ ;  /* 0x0000001f48110819 */ /* 0x000fe200000006ff */
        /* <DEDUP_REMOVED lines=9> */
[----:B------:R-:W-:Y:S02]  /*7f80*/  UIADD3 UR4, UP0, UPT, UR56, 0x780, URZ ;  /* 0x0000078038047890 */ /* 0x000fe4000ff1e0ff */
[----:B------:R-:W-:Y:S02]  /*7f90*/  UIADD3 UR40, UPT, UPT, UR51, 0x1200, URZ ;  /* 0x0000120033287890 */ /* 0x000fe4000fffe0ff */
[----:B------:R-:W-:Y:S02]  /*7fa0*/  UIADD3 UR41, UPT, UPT, UR52, 0x20, URZ ;  /* 0x0000002034297890 */ /* 0x000fe4000fffe0ff */
[----:B------:R-:W-:Y:S09]  /*7fb0*/  UIADD3.X UR5, UPT, UPT, URZ, UR57, URZ, UP0, !UPT ;  /* 0x00000039ff057290 */ /* 0x000ff200087fe4ff */
[----:B------:R2:W-:Y:S01]  /*7fc0*/  UTMASTG.5D [UR40], [UR4] ;  /* 0x00000028040073b5 */ /* 0x0005e20008020000 */
[----:B------:R0:W-:Y:S01]  /*7fd0*/  UTMACMDFLUSH ;  /* 0x00000000000079b7 */ /* 0x0001e20000000000 */
[----:B--2---:R-:W-:Y:S04]  /*7fe0*/  DEPBAR.LE SB0, 0x1 ;  /* 0x000080400000791a */ /* 0x004fe80000000000 */
.L_x_112:
[----:B------:R-:W-:Y:S05]  /*7ff0*/  BSYNC.RECONVERGENT B0 ;  /* 0x0000000000007941 */ /* 0x000fea0003800200 */
.L_x_111:
[----:B------:R-:W-:Y:S01]  /*8000*/  BAR.SYNC.DEFER_BLOCKING 0x1, 0x80 ;  /* 0x0042000000007b1d */ /* 0x000fe20000010000 */
[----:B------:R-:W-:Y:S04]  /*8010*/  UIADD3 UR48, UPT, UPT, UR55, 0x1, URZ ;  /* 0x0000000137307890 */ /* 0x000fe8000fffe0ff */
[----:B------:R-:W-:Y:S04]  /*8020*/  UISETP.NE.AND UP0, UPT, UR48, 0x4, UPT ;  /* 0x000000043000788c */ /* 0x000fe8000bf05270 */
[----:B------:R-:W-:Y:S01]  /*8030*/  USEL UR48, UR48, URZ, UP0 ;  /* 0x000000ff30307287 */ /* 0x000fe20008000000 */
[----:B------:R2:W-:Y:S01]  /*8040*/  @P0 SYNCS.ARRIVE.TRANS64.RED.A1T0 RZ, [R93+URZ], RZ ;  /* 0x000000ff5dff09a7 */ /* 0x0005e200081004ff */
[----:B------:R-:W-:Y:S01]  /*8050*/  BSSY B1, `(.L_x_113) ;  /* 0x0000013000017945 */ /* 0x000fe20003800000 */
[----:B------:R-:W4:Y:S02]  /*8060*/  @P0 SYNCS.PHASECHK.TRANS64.TRYWAIT P1, [R16+URZ+0x80], R17 ;  /* 0x00008011100005a7 */ /* 0x000f2400080211ff */
[----:B----4-:R-:W-:Y:S01]  /*8070*/  @P0 SEL R85, RZ, 0x1, !P1 ;  /* 0x00000001ff550807 */ /* 0x010fe20004800000 */
[----:B--2---:R-:W-:Y:S06]  /*8080*/  @!P0 BRA `(.L_x_114) ;  /* 0x00000000003c8947 */ /* 0x004fec0003800000 */
[----:B------:R-:W-:Y:S01]  /*8090*/  ISETP.NE.U32.AND P0, PT, R87, 0x1, PT ;  /* 0x000000015700780c */ /* 0x000fe20003f05070 */
[----:B------:R-:W-:Y:S01]  /*80a0*/  BSSY B0, `(.L_x_115) ;  /* 0x0000008000007945 */ /* 0x000fe20003800000 */
[----:B------:R-:W-:Y:S11]  /*80b0*/  ISETP.NE.AND P1, PT, R85, RZ, PT ;  /* 0x000000ff5500720c */ /* 0x000ff60003f25270 */
[----:B------:R-:W-:Y:S04]  /*80c0*/  @P0 IMAD R0, R39, 0x1000, R86 ;  /* 0x0000100027000824 */ /* 0x000fe800078e0256 */
[----:B------:R-:W-:Y:S01]  /*80d0*/  @P0 VIADD R3, R0, UR51 ;  /* 0x0000003300030c36 */ /* 0x000fe20008000000 */
[----:B------:R-:W-:Y:S06]  /*80e0*/  @P1 BRA `(.L_x_116) ;  /* 0x00000000000c1947 */ /* 0x000fec0003800000 */
[----:B------:R-:W-:Y:S04]  /*80f0*/  SHF.L.U32 R5, R72, 0x1f, RZ ;  /* 0x0000001f48057819 */ /* 0x000fe800000006ff */
[----:B------:R-:W2:Y:S02]  /*8100*/  SYNCS.PHASECHK.TRANS64.TRYWAIT P1, [R16+URZ+0x80], R5 ;  /* 0x00008005100075a7 */ /* 0x000ea400080211ff */
[----:B--2---:R-:W-:Y:S05]  /*8110*/  @!P1 BRA `(.L_x_117) ;  /* 0x0000001c00649947 */ /* 0x004fea0003800000 */
.L_x_116:
[----:B------:R-:W-:Y:S05]  /*8120*/  BSYNC B0 ;  /* 0x0000000000007941 */ /* 0x000fea0003800000 */
.L_x_115:
[----:B------:R-:W-:Y:S01]  /*8130*/  @P0 IADD3 R3, PT, PT, R78, R3, RZ ;  /* 0x000000034e030210 */ /* 0x000fe20007ffe0ff */
[----:B------:R-:W-:Y:S05]  /*8140*/  @P0 WARPSYNC.ALL ;  /* 0x0000000000000948 */ /* 0x000fea0003800000 */
[----:B------:R4:W1:Y:S01]  /*8150*/  @P0 LDSM.16.M88.4 R40, [R0+UR51+0x200] ;  /* 0x000200330028083b */ /* 0x0008620008000200 */
[----:B------:R-:W-:Y:S03]  /*8160*/  IADD3 R39, PT, PT, R39, 0x1, RZ ;  /* 0x0000000127277810 */ /* 0x000fe60007ffe0ff */
[----:B------:R4:W1:Y:S04]  /*8170*/  @P0 LDSM.16.M88.4 R48, [R3+0x200] ;  /* 0x000200000330083b */ /* 0x0008680000000200 */
.L_x_114:
[----:B------:R-:W-:Y:S05]  /*8180*/  BSYNC B1 ;  /* 0x0000000000017941 */ /* 0x000fea0003800000 */
.L_x_113:
[----:B----4-:R-:W-:Y:S05]  /*8190*/  VIADD R0, R34, 0x40 ;  /* 0x0000004022007836 */ /* 0x010fea0000000000 */
        /* <DEDUP_REMOVED lines=20> */
.L_x_118:
[----:B-1----:R-:W-:Y:S01]  /*82e0*/  SHF.L.U32 R20, R40, 0x10, RZ ;  /* 0x0000001028147819 */ /* 0x002fe200000006ff */
[----:B------:R-:W-:Y:S05]  /*82f0*/  WARPSYNC.ALL ;  /* 0x0000000000007948 */ /* 0x000fea0003800000 */
[----:B------:R-:W-:Y:S01]  /*8300*/  R2UR UR4, R34 ;  /* 0x00000000220472ca */ /* 0x000fe200000e0000 */
[----:B------:R-:W-:Y:S01]  /*8310*/  BSSY.RECONVERGENT B0, `(.L_x_119) ;  /* 0x0000053000007945 */ /* 0x000fe20003800200 */
[----:B------:R-:W-:Y:S02]  /*8320*/  LOP3.LUT R21, R40, 0xffff0000, RZ, 0xc0, !PT ;  /* 0xffff000028157812 */ /* 0x000fe400078ec0ff */
[----:B------:R-:W-:Y:S02]  /*8330*/  LOP3.LUT R36, R41, 0xffff0000, RZ, 0xc0, !PT ;  /* 0xffff000029247812 */ /* 0x000fe400078ec0ff */
[----:B------:R-:W-:Y:S02]  /*8340*/  SHF.L.U32 R37, R43, 0x10, RZ ;  /* 0x000000102b257819 */ /* 0x000fe400000006ff */
[----:B------:R-:W-:Y:S02]  /*8350*/  LOP3.LUT R38, R51, 0xffff0000, RZ, 0xc0, !PT ;  /* 0xffff000033267812 */ /* 0x000fe400078ec0ff */
[----:B------:R-:W-:Y:S02]  /*8360*/  ISETP.NE.AND P6, PT, R81, RZ, PT ;  /* 0x000000ff5100720c */ /* 0x000fe40003fc5270 */
[----:B------:R-:W-:Y:S01]  /*8370*/  ISETP.NE.AND P1, PT, R74, RZ, PT ;  /* 0x000000ff4a00720c */ /* 0x000fe20003f25270 */
[----:B--2---:R-:W1:Y:S01]  /*8380*/  LDTM.16dp256bit.x4 R4, tmem[UR4+0x40] ;  /* 0x00004004000479ee */ /* 0x004e620008120000 */
[----:B------:R-:W-:Y:S02]  /*8390*/  ISETP.NE.U32.OR P0, PT, R80, 0x1, !P6 ;  /* 0x000000015000780c */ /* 0x000fe40007705470 */
[----:B------:R-:W-:Y:S11]  /*83a0*/  MOV R93, UR48 ;  /* 0x00000030005d7c02 */ /* 0x000ff60008000f00 */
[----:B------:R-:W-:Y:S04]  /*83b0*/  @P0 LEA R93, R93, UR51, 0x3 ;  /* 0x000000335d5d0c11 */ /* 0x000fe8000f8e18ff */
[----:B------:R-:W-:Y:S04]  /*83c0*/  @P0 IADD3 R93, PT, PT, R93, 0xa0, RZ ;  /* 0x000000a05d5d0810 */ /* 0x000fe80007ffe0ff */
[----:B------:R-:W-:Y:S01]  /*83d0*/  @P0 PRMT R93, R92, 0x654, R93 ;  /* 0x000006545c5d0816 */ /* 0x000fe2000000005d */
[C---:B-1----:R-:W-:Y:S01]  /*83e0*/  FMUL R0, R33.reuse, R4 ;  /* 0x0000000421007220 */ /* 0x042fe20000400000 */
[C---:B------:R-:W-:Y:S01]  /*83f0*/  FMUL R2, R33.reuse, R5 ;  /* 0x0000000521027220 */ /* 0x040fe20000400000 */
[C---:B------:R-:W-:Y:S01]  /*8400*/  FMUL R3, R33.reuse, R6 ;  /* 0x0000000621037220 */ /* 0x040fe20000400000 */
[----:B------:R-:W-:Y:S01]  /*8410*/  FMUL R7, R33, R7 ;  /* 0x0000000721077220 */ /* 0x000fe20000400000 */
[----:B------:R-:W-:Y:S01]  /*8420*/  FFMA R0, R35, R20, R0 ;  /* 0x0000001423007223 */ /* 0x000fe20000000000 */
[----:B------:R-:W-:Y:S01]  /*8430*/  SHF.L.U32 R20, R41, 0x10, RZ ;  /* 0x0000001029147819 */ /* 0x000fe200000006ff */
[----:B------:R-:W-:Y:S01]  /*8440*/  FFMA R2, R35, R21, R2 ;  /* 0x0000001523027223 */ /* 0x000fe20000000002 */
[C---:B------:R-:W-:Y:S01]  /*8450*/  SHF.L.U32 R21, R42.reuse, 0x10, RZ ;  /* 0x000000102a157819 */ /* 0x040fe200000006ff */
[C---:B------:R-:W-:Y:S01]  /*8460*/  FMUL R4, R33.reuse, R8 ;  /* 0x0000000821047220 */ /* 0x040fe20000400000 */
[----:B------:R-:W-:Y:S01]  /*8470*/  FMUL R5, R33, R9 ;  /* 0x0000000921057220 */ /* 0x000fe20000400000 */
[C---:B------:R-:W-:Y:S01]  /*8480*/  FFMA R3, R35.reuse, R20, R3 ;  /* 0x0000001423037223 */ /* 0x040fe20000000003 */
[----:B------:R-:W-:Y:S01]  /*8490*/  LOP3.LUT R20, R42, 0xffff0000, RZ, 0xc0, !PT ;  /* 0xffff00002a147812 */ /* 0x000fe200078ec0ff */
[----:B------:R-:W-:Y:S01]  /*84a0*/  FFMA R7, R35, R36, R7 ;  /* 0x0000002423077223 */ /* 0x000fe20000000007 */
[----:B------:R-:W-:Y:S01]  /*84b0*/  LOP3.LUT R36, R43, 0xffff0000, RZ, 0xc0, !PT ;  /* 0xffff00002b247812 */ /* 0x000fe200078ec0ff */
[C---:B------:R-:W-:Y:S01]  /*84c0*/  FMUL R6, R33.reuse, R10 ;  /* 0x0000000a21067220 */ /* 0x040fe20000400000 */
[----:B------:R-:W-:Y:S01]  /*84d0*/  F2FP.BF16.F32.PACK_AB R44, R2, R0 ;  /* 0x00000000022c723e */ /* 0x000fe200000010ff */
[----:B------:R-:W-:Y:S01]  /*84e0*/  FMUL R11, R33, R11 ;  /* 0x0000000b210b7220 */ /* 0x000fe20000400000 */
[----:B------:R-:W-:Y:S01]  /*84f0*/  F2FP.BF16.F32.PACK_AB R45, R7, R3 ;  /* 0x00000003072d723e */ /* 0x000fe200000010ff */
[----:B------:R-:W-:Y:S01]  /*8500*/  FFMA R4, R35, R21, R4 ;  /* 0x0000001523047223 */ /* 0x000fe20000000004 */
[----:B------:R-:W-:Y:S01]  /*8510*/  SHF.L.U32 R21, R49, 0x10, RZ ;  /* 0x0000001031157819 */ /* 0x000fe200000006ff */
[C---:B------:R-:W-:Y:S01]  /*8520*/  FFMA R5, R35.reuse, R20, R5 ;  /* 0x0000001423057223 */ /* 0x040fe20000000005 */
[C---:B------:R-:W-:Y:S01]  /*8530*/  SHF.L.U32 R20, R48.reuse, 0x10, RZ ;  /* 0x0000001030147819 */ /* 0x040fe200000006ff */
[----:B------:R-:W-:Y:S01]  /*8540*/  FFMA R6, R35, R37, R6 ;  /* 0x0000002523067223 */ /* 0x000fe20000000006 */
[----:B------:R-:W-:Y:S01]  /*8550*/  SHF.L.U32 R37, R51, 0x10, RZ ;  /* 0x0000001033257819 */ /* 0x000fe200000006ff */
[----:B------:R-:W-:Y:S01]  /*8560*/  FFMA R11, R35, R36, R11 ;  /* 0x00000024230b7223 */ /* 0x000fe2000000000b */
[----:B------:R-:W-:Y:S01]  /*8570*/  LOP3.LUT R36, R48, 0xffff0000, RZ, 0xc0, !PT ;  /* 0xffff000030247812 */ /* 0x000fe200078ec0ff */
[----:B------:R-:W-:Y:S01]  /*8580*/  FMUL R8, R33, R12 ;  /* 0x0000000c21087220 */ /* 0x000fe20000400000 */
[----:B------:R-:W-:Y:S01]  /*8590*/  F2FP.BF16.F32.PACK_AB R46, R5, R4 ;  /* 0x00000004052e723e */ /* 0x000fe200000010ff */
[C---:B------:R-:W-:Y:S01]  /*85a0*/  FMUL R9, R33.reuse, R13 ;  /* 0x0000000d21097220 */ /* 0x040fe20000400000 */
[----:B------:R-:W-:Y:S01]  /*85b0*/  FMUL R10, R33, R14 ;  /* 0x0000000e210a7220 */ /* 0x000fe20000400000 */
[----:B------:R-:W-:Y:S01]  /*85c0*/  FFMA R8, R35, R20, R8 ;  /* 0x0000001423087223 */ /* 0x000fe20000000008 */
[----:B------:R-:W-:Y:S01]  /*85d0*/  LOP3.LUT R20, R49, 0xffff0000, RZ, 0xc0, !PT ;  /* 0xffff000031147812 */ /* 0x000fe200078ec0ff */
[C---:B------:R-:W-:Y:S01]  /*85e0*/  FFMA R9, R35.reuse, R36, R9 ;  /* 0x0000002423097223 */ /* 0x040fe20000000009 */
[----:B------:R-:W-:Y:S01]  /*85f0*/  FFMA R10, R35, R21, R10 ;  /* 0x00000015230a7223 */ /* 0x000fe2000000000a */
        /* <DEDUP_REMOVED lines=36> */
.L_x_120:
[----:B------:R-:W-:Y:S05]  /*8840*/  BSYNC.RECONVERGENT B0 ;  /* 0x0000000000007941 */ /* 0x000fea0003800200 */
.L_x_119:
        /* <DEDUP_REMOVED lines=18> */
.L_x_124:
[----:B------:R-:W-:Y:S05]  /*8970*/  BSYNC B0 ;  /* 0x0000000000007941 */ /* 0x000fea0003800000 */
.L_x_123:
[----:B------:R-:W-:Y:S01]  /*8980*/  @P0 IADD3 R3, PT, PT, R78, R3, RZ ;  /* 0x000000034e030210 */ /* 0x000fe20007ffe0ff */
[----:B------:R-:W-:Y:S05]  /*8990*/  @P0 WARPSYNC.ALL ;  /* 0x0000000000000948 */ /* 0x000fea0003800000 */
[----:B------:R4:W1:Y:S04]  /*89a0*/  @P0 LDSM.16.M88.4 R40, [R39+UR51+0x200] ;  /* 0x000200332728083b */ /* 0x0008680008000200 */
[----:B------:R4:W1:Y:S02]  /*89b0*/  @P0 LDSM.16.M88.4 R48, [R3+0x200] ;  /* 0x000200000330083b */ /* 0x0008640000000200 */
.L_x_122:
[----:B------:R-:W-:Y:S05]  /*89c0*/  BSYNC B1 ;  /* 0x0000000000017941 */ /* 0x000fea0003800000 */
.L_x_121:
[----:B--2---:R-:W-:Y:S05]  /*89d0*/  VIADD R0, R34, 0x60 ;  /* 0x0000006022007836 */ /* 0x004fea0000000000 */
[----:B------:R-:W-:Y:S04]  /*89e0*/  SHF.R.U32.HI R0, RZ, 0x15, R0 ;  /* 0x00000015ff007819 */ /* 0x000fe80000011600 */
[----:B------:R-:W-:Y:S11]  /*89f0*/  LOP3.LUT P0, RZ, R0, 0x3, R75, 0x48, !PT ;  /* 0x0000000300ff7812 */ /* 0x000ff6000780484b */
[----:B------:R-:W-:Y:S02]  /*8a00*/  @!UPT UIADD3 URZ, UPT, UPT, URZ, URZ, URZ ;  /* 0x000000fffffff290 */ /* 0x000fe4000fffe0ff */
[----:B------:R-:W-:Y:S05]  /*8a10*/  @!P0 BRA `(.L_x_126) ;  /* 0x0000000000408947 */ /* 0x000fea0003800000 */
[----:B------:R-:W2:Y:S01]  /*8a20*/  LDCU.64 UR8, c[0x4][0x70] ;  /* 0x01000e00ff0877ac */ /* 0x000ea20008000a00 */
[----:B----4-:R-:W-:Y:S01]  /*8a30*/  MOV R3, 0x0 ;  /* 0x0000000000037802 */ /* 0x010fe20000000f00 */
        /* <DEDUP_REMOVED lines=14> */
.L_x_126:
[----:B------:R-:W-:Y:S01]  /*8b20*/  ISETP.NE.AND P0, PT, R74, RZ, PT ;  /* 0x000000ff4a00720c */ /* 0x000fe20003f05270 */
[----:B------:R-:W-:Y:S05]  /*8b30*/  WARPSYNC.ALL ;  /* 0x0000000000007948 */ /* 0x000fea0003800000 */
[----:B------:R-:W-:Y:S01]  /*8b40*/  R2UR UR4, R34 ;  /* 0x00000000220472ca */ /* 0x000fe200000e0000 */
[----:B------:R-:W-:Y:S01]  /*8b50*/  BSSY.RECONVERGENT B0, `(.L_x_127) ;  /* 0x0000050000007945 */ /* 0x000fe20003800200 */
[----:B------:R-:W-:Y:S02]  /*8b60*/  R2UR UR5, R84 ;  /* 0x00000000540572ca */ /* 0x000fe400000e0000 */
[C---:B-1----:R-:W-:Y:S02]  /*8b70*/  SHF.L.U32 R20, R40.reuse, 0x10, RZ ;  /* 0x0000001028147819 */ /* 0x042fe400000006ff */
[----:B------:R-:W-:Y:S02]  /*8b80*/  LOP3.LUT R21, R40, 0xffff0000, RZ, 0xc0, !PT ;  /* 0xffff000028157812 */ /* 0x000fe400078ec0ff */
[C---:B------:R-:W-:Y:S02]  /*8b90*/  SHF.L.U32 R36, R41.reuse, 0x10, RZ ;  /* 0x0000001029247819 */ /* 0x040fe400000006ff */
[----:B------:R-:W-:Y:S02]  /*8ba0*/  LOP3.LUT R38, R41, 0xffff0000, RZ, 0xc0, !PT ;  /* 0xffff000029267812 */ /* 0x000fe400078ec0ff */
[C---:B------:R-:W-:Y:S01]  /*8bb0*/  SHF.L.U32 R37, R42.reuse, 0x10, RZ ;  /* 0x000000102a257819 */ /* 0x040fe200000006ff */
[----:B------:R-:W1:Y:S01]  /*8bc0*/  LDTM.16dp256bit.x4 R4, tmem[UR4+0x60] ;  /* 0x00006004000479ee */ /* 0x000e620008120000 */
[----:B------:R-:W-:Y:S01]  /*8bd0*/  LOP3.LUT R40, R42, 0xffff0000, RZ, 0xc0, !PT ;  /* 0xffff00002a287812 */ /* 0x000fe200078ec0ff */
[----:B------:R-:W-:Y:S01]  /*8be0*/  NOP ;  /* 0x0000000000007918 */ /* 0x000fe20000000000 */
[C---:B----4-:R-:W-:Y:S01]  /*8bf0*/  SHF.L.U32 R39, R43.reuse, 0x10, RZ ;  /* 0x000000102b277819 */ /* 0x050fe200000006ff */
[----:B------:R-:W-:Y:S01]  /*8c00*/  UIADD3 UR5, UPT, UPT, UR5, 0xf0, URZ ;  /* 0x000000f005057890 */ /* 0x000fe2000fffe0ff */
[----:B------:R-:W-:Y:S02]  /*8c10*/  LOP3.LUT R42, R43, 0xffff0000, RZ, 0xc0, !PT ;  /* 0xffff00002b2a7812 */ /* 0x000fe400078ec0ff */
[C---:B------:R-:W-:Y:S01]  /*8c20*/  SHF.L.U32 R41, R48.reuse, 0x10, RZ ;  /* 0x0000001030297819 */ /* 0x040fe200000006ff */
[----:B------:R-:W-:Y:S01]  /*8c30*/  UPRMT UR5, UR49, 0x654, UR5 ;  /* 0x0000065431057896 */ /* 0x000fe20008000005 */
[----:B------:R-:W-:Y:S02]  /*8c40*/  LOP3.LUT R44, R48, 0xffff0000, RZ, 0xc0, !PT ;  /* 0xffff0000302c7812 */ /* 0x000fe400078ec0ff */
[C---:B------:R-:W-:Y:S02]  /*8c50*/  SHF.L.U32 R43, R49.reuse, 0x10, RZ ;  /* 0x00000010312b7819 */ /* 0x040fe400000006ff */
[----:B------:R-:W-:Y:S02]  /*8c60*/  LOP3.LUT R46, R49, 0xffff0000, RZ, 0xc0, !PT ;  /* 0xffff0000312e7812 */ /* 0x000fe400078ec0ff */
[C---:B------:R-:W-:Y:S02]  /*8c70*/  SHF.L.U32 R45, R50.reuse, 0x10, RZ ;  /* 0x00000010322d7819 */ /* 0x040fe400000006ff */
[----:B-1----:R-:W-:Y:S01]  /*8c80*/  SYNCS.ARRIVE.TRANS64.RED.A1T0 RZ, [UR5], RZ ;  /* 0x000000ffffff79a7 */ /* 0x002fe20008100405 */
[----:B------:R-:W-:Y:S02]  /*8c90*/  LOP3.LUT R48, R50, 0xffff0000, RZ, 0xc0, !PT ;  /* 0xffff000032307812 */ /* 0x000fe400078ec0ff */
[C---:B------:R-:W-:Y:S02]  /*8ca0*/  SHF.L.U32 R47, R51.reuse, 0x10, RZ ;  /* 0x00000010332f7819 */ /* 0x040fe400000006ff */
[----:B------:R-:W-:Y:S01]  /*8cb0*/  LOP3.LUT R50, R51, 0xffff0000, RZ, 0xc0, !PT ;  /* 0xffff000033327812 */ /* 0x000fe200078ec0ff */
[C---:B------:R-:W-:Y:S01]  /*8cc0*/  FMUL R0, R33.reuse, R4 ;  /* 0x0000000421007220 */ /* 0x040fe20000400000 */
[C---:B------:R-:W-:Y:S01]  /*8cd0*/  FMUL R2, R33.reuse, R5 ;  /* 0x0000000521027220 */ /* 0x040fe20000400000 */
[C---:B------:R-:W-:Y:S01]  /*8ce0*/  FMUL R3, R33.reuse, R6 ;  /* 0x0000000621037220 */ /* 0x040fe20000400000 */
[----:B------:R-:W-:Y:S01]  /*8cf0*/  FMUL R7, R33, R7 ;  /* 0x0000000721077220 */ /* 0x000fe20000400000 */
[C---:B------:R-:W-:Y:S01]  /*8d00*/  FFMA R0, R35.reuse, R20, R0 ;  /* 0x0000001423007223 */ /* 0x040fe20000000000 */
[C---:B------:R-:W-:Y:S01]  /*8d10*/  FFMA R2, R35.reuse, R21, R2 ;  /* 0x0000001523027223 */ /* 0x040fe20000000002 */
[C---:B------:R-:W-:Y:S01]  /*8d20*/  FFMA R3, R35.reuse, R36, R3 ;  /* 0x0000002423037223 */ /* 0x040fe20000000003 */
[----:B------:R-:W-:Y:S01]  /*8d30*/  FFMA R7, R35, R38, R7 ;  /* 0x0000002623077223 */ /* 0x000fe20000000007 */
[C---:B------:R-:W-:Y:S01]  /*8d40*/  FMUL R4, R33.reuse, R8 ;  /* 0x0000000821047220 */ /* 0x040fe20000400000 */
[C---:B------:R-:W-:Y:S01]  /*8d50*/  FMUL R5, R33.reuse, R9 ;  /* 0x0000000921057220 */ /* 0x040fe20000400000 */
[----:B------:R-:W-:Y:S01]  /*8d60*/  F2FP.BF16.F32.PACK_AB R84, R2, R0 ;  /* 0x000000000254723e */ /* 0x000fe200000010ff */
[----:B------:R-:W-:Y:S01]  /*8d70*/  FMUL R6, R33, R10 ;  /* 0x0000000a21067220 */ /* 0x000fe20000400000 */
[----:B------:R-:W-:Y:S01]  /*8d80*/  F2FP.BF16.F32.PACK_AB R85, R7, R3 ;  /* 0x000000030755723e */ /* 0x000fe200000010ff */
[C---:B------:R-:W-:Y:S01]  /*8d90*/  FFMA R4, R35.reuse, R37, R4 ;  /* 0x0000002523047223 */ /* 0x040fe20000000004 */
[----:B------:R-:W-:Y:S01]  /*8da0*/  FFMA R5, R35, R40, R5 ;  /* 0x0000002823057223 */ /* 0x000fe20000000005 */
[C---:B------:R-:W-:Y:S01]  /*8db0*/  FMUL R11, R33.reuse, R11 ;  /* 0x0000000b210b7220 */ /* 0x040fe20000400000 */
[C---:B------:R-:W-:Y:S01]  /*8dc0*/  FMUL R8, R33.reuse, R12 ;  /* 0x0000000c21087220 */ /* 0x040fe20000400000 */
[----:B------:R-:W-:Y:S01]  /*8dd0*/  FMUL R9, R33, R13 ;  /* 0x0000000d21097220 */ /* 0x000fe20000400000 */
[----:B------:R-:W-:Y:S01]  /*8de0*/  FFMA R6, R35, R39, R6 ;  /* 0x0000002723067223 */ /* 0x000fe20000000006 */
        /* <DEDUP_REMOVED lines=11> */
[C---:B------:R-:W-:Y:S01]  /*8ea0*/  FFMA R12, R35.reuse, R45, R12 ;  /* 0x0000002d230c7223 */ /* 0x040fe2000000000c */
[C---:B------:R-:W-:Y:S01]  /*8eb0*/  FFMA R13, R35.reuse, R48, R13 ;  /* 0x00000030230d7223 */ /* 0x040fe2000000000d */
[C---:B------:R-:W-:Y:S01]  /*8ec0*/  FFMA R14, R35.reuse, R47, R14 ;  /* 0x0000002f230e7223 */ /* 0x040fe2000000000e */
[----:B------:R-:W-:Y:S01]  /*8ed0*/  FFMA R19, R35, R50, R19 ;  /* 0x0000003223137223 */ /* 0x000fe20000000013 */
[----:B---3--:R-:W-:Y:S02]  /*8ee0*/  F2FP.BF16.F32.PACK_AB R86, R5, R4 ;  /* 0x000000040556723e */ /* 0x008fe400000010ff */
        /* <DEDUP_REMOVED lines=22> */
.L_x_128:
[----:B------:R-:W-:Y:S05]  /*9050*/  BSYNC.RECONVERGENT B0 ;  /* 0x0000000000007941 */ /* 0x000fea0003800200 */
.L_x_127:
[----:B------:R-:W-:Y:S01]  /*9060*/  BAR.SYNC.DEFER_BLOCKING 0x1, 0x80 ;  /* 0x0042000000007b1d */ /* 0x000fe20000010000 */
[----:B------:R-:W-:Y:S01]  /*9070*/  UISETP.NE.AND UP0, UPT, UR54, -0x4, UPT ;  /* 0xfffffffc3600788c */ /* 0x000fe2000bf05270 */
[----:B------:R-:W-:Y:S08]  /*9080*/  IADD3 R0, PT, PT, R30, 0x1, RZ ;  /* 0x000000011e007810 */ /* 0x000ff00007ffe0ff */
[----:B------:R-:W-:Y:S05]  /*9090*/  BRA.U !UP0, `(.L_x_129) ;  /* 0x0000000108287547 */ /* 0x000fea000b800000 */
[----:B------:R-:W-:Y:S01]  /*90a0*/  ISETP.NE.AND P0, PT, R81, RZ, PT ;  /* 0x000000ff5100720c */ /* 0x000fe20003f05270 */
[----:B------:R-:W-:Y:S01]  /*90b0*/  IMAD.U32 R2, RZ, RZ, UR55 ;  /* 0x00000037ff027e24 */ /* 0x000fe2000f8e00ff */
[----:B------:R-:W-:Y:S02]  /*90c0*/  UIADD3 UR55, UPT, UPT, UR55, 0x1, URZ ;  /* 0x0000000137377890 */ /* 0x000fe4000fffe0ff */
[----:B------:R-:W-:Y:S02]  /*90d0*/  ISETP.NE.U32.OR P0, PT, R80, 0x1, !P0 ;  /* 0x000000015000780c */ /* 0x000fe40004705470 */
[----:B------:R-:W-:Y:S04]  /*90e0*/  UISETP.NE.AND UP0, UPT, UR55, 0x4, UPT ;  /* 0x000000043700788c */ /* 0x000fe8000bf05270 */
[----:B------:R-:W-:Y:S07]  /*90f0*/  USEL UR55, UR55, URZ, UP0 ;  /* 0x000000ff37377287 */ /* 0x000fee0008000000 */
[----:B------:R-:W-:Y:S05]  /*9100*/  @P0 LEA R2, R2, UR51, 0x3 ;  /* 0x0000003302020c11 */ /* 0x000fea000f8e18ff */
[----:B------:R-:W-:Y:S05]  /*9110*/  @P0 VIADD R3, R2, 0xa0 ;  /* 0x000000a002030836 */ /* 0x000fea0000000000 */
[----:B------:R-:W-:Y:S04]  /*9120*/  @P0 PRMT R3, R92, 0x654, R3 ;  /* 0x000006545c030816 */ /* 0x000fe80000000003 */
[----:B------:R2:W-:Y:S03]  /*9130*/  @P0 SYNCS.ARRIVE.TRANS64.RED.A1T0 RZ, [R3+URZ], RZ ;  /* 0x000000ff03ff09a7 */ /* 0x0005e600081004ff */
.L_x_129:
[----:B------:R-:W-:Y:S01]  /*9140*/  LOP3.LUT P0, RZ, R62, 0x1, RZ, 0xc0, !PT ;  /* 0x000000013eff7812 */ /* 0x000fe2000780c0ff */
[----:B------:R-:W-:Y:S01]  /*9150*/  UIADD3 UR54, UPT, UPT, UR54, 0x4, URZ ;  /* 0x0000000436367890 */ /* 0x000fe2000fffe0ff */
[----:B------:R-:W-:Y:S01]  /*9160*/  ISETP.NE.AND P1, PT, R0, 0x2, PT ;  /* 0x000000020000780c */ /* 0x000fe20003f25270 */
[----:B------:R-:W-:Y:S01]  /*9170*/  UMOV UR48, UR53 ;  /* 0x0000003500307c82 */ /* 0x000fe20008000000 */
[----:B------:R-:W-:Y:S01]  /*9180*/  LOP3.LUT R70, R70, 0x1, RZ, 0x3c, !PT ;  /* 0x0000000146467812 */ /* 0x000fe200078e3cff */
[----:B------:R-:W-:Y:S01]  /*9190*/  IMAD.IADD R16, R29, 0x1, R58 ;  /* 0x000000011d107824 */ /* 0x000fe200078e023a */
[----:B------:R-:W-:Y:S01]  /*91a0*/  SEL R2, RZ, 0x1, P1 ;  /* 0x00000001ff027807 */ /* 0x000fe20000800000 */
[----:B------:R-:W-:Y:S01]  /*91b0*/  IMAD.IADD R19, R31, 0x1, R64 ;  /* 0x000000011f137824 */ /* 0x000fe200078e0240 */
[----:B------:R-:W-:Y:S02]  /*91c0*/  SEL R30, R0, RZ, P1 ;  /* 0x000000ff001e7207 */ /* 0x000fe40000800000 */
[----:B------:R-:W-:Y:S03]  /*91d0*/  LOP3.LUT R71, R71, R2, RZ, 0x3c, !PT ;  /* 0x0000000247477212 */ /* 0x000fe600078e3cff */
[----:B------:R-:W-:Y:S05]  /*91e0*/  @P0 BRA `(.L_x_130) ;  /* 0xffffffcc00080947 */ /* 0x000fea000383ffff */
[----:B------:R-:W-:-:S09]  /*91f0*/  UISETP.NE.AND UP0, UPT, UR50, URZ, UPT ;  /* 0x000000ff3200728c */ /* 0x000fd2000bf05270 */
[----:B------:R-:W-:Y:S05]  /*9200*/  BRA.U !UP0, `(.L_x_131) ;  /* 0x0000000108487547 */ /* 0x000fea000b800000 */
[----:B------:R-:W3:Y:S02]  /*9210*/  LDCU.64 UR4, c[0x0][0x990] ;  /* 0x00013200ff0477ac */ /* 0x000ee40008000a00 */
[----:B---3--:R-:W-:-:S04]  /*9220*/  UISETP.NE.U32.AND UP0, UPT, UR4, URZ, UPT ;  /* 0x000000ff0400728c */ /* 0x008fc8000bf05070 */
[----:B------:R-:W-:-:S09]  /*9230*/  UISETP.NE.AND.EX UP0, UPT, UR5, URZ, UPT, UP0 ;  /* 0x000000ff0500728c */ /* 0x000fd2000bf05300 */
[----:B------:R-:W-:Y:S05]  /*9240*/  BRA.U UP0, `(.L_x_132) ;  /* 0x00000001000c7547 */ /* 0x000fea000b800000 */
[----:B------:R-:W-:-:S13]  /*9250*/  FSETP.NEU.AND P0, PT, R35, RZ, PT ;  /* 0x000000ff2300720b */ /* 0x000fda0003f0d000 */
[----:B------:R-:W-:Y:S05]  /*9260*/  @!P0 EXIT ;  /* 0x000000000000894d */ /* 0x000fea0003800000 */
[----:B------:R-:W-:Y:S05]  /*9270*/  BRA `(.L_x_131) ;  /* 0x00000000002c7947 */ /* 0x000fea0003800000 */
.L_x_132:
[----:B------:R-:W-:Y:S01]  /*9280*/  ISETP.NE.AND P0, PT, R79, RZ, PT ;  /* 0x000000ff4f00720c */ /* 0x000fe20003f05270 */
[----:B------:R-:W-:-:S12]  /*9290*/  BSSY.RECONVERGENT B0, `(.L_x_131) ;  /* 0x0000009000007945 */ /* 0x000fd80003800200 */
[----:B------:R-:W-:Y:S05]  /*92a0*/  @P0 BRA `(.L_x_133) ;  /* 0x0000000000140947 */ /* 0x000fea0003800000 */
[----:B------:R-:W3:Y:S02]  /*92b0*/  LDCU.64 UR4, c[0x0][0x988] ;  /* 0x00013100ff0477ac */ /* 0x000ee40008000a00 */
[----:B---3--:R-:W-:-:S04]  /*92c0*/  ISETP.NE.U32.AND P0, PT, RZ, UR4, PT ;  /* 0x00000004ff007c0c */ /* 0x008fc8000bf05070 */
[----:B------:R-:W-:-:S13]  /*92d0*/  ISETP.NE.AND.EX P0, PT, RZ, UR5, PT, P0 ;  /* 0x00000005ff007c0c */ /* 0x000fda000bf05300 */
[----:B------:R-:W-:Y:S05]  /*92e0*/  @!P0 EXIT ;  /* 0x000000000000894d */ /* 0x000fea0003800000 */
[----:B------:R-:W-:Y:S05]  /*92f0*/  BRA `(.L_x_134) ;  /* 0x0000000000087947 */ /* 0x000fea0003800000 */
.L_x_133:
[----:B------:R-:W-:-:S13]  /*9300*/  FSETP.NEU.AND P0, PT, R35, RZ, PT ;  /* 0x000000ff2300720b */ /* 0x000fda0003f0d000 */
[----:B------:R-:W-:Y:S05]  /*9310*/  @!P0 EXIT ;  /* 0x000000000000894d */ /* 0x000fea0003800000 */
.L_x_134:
[----:B------:R-:W-:Y:S05]  /*9320*/  BSYNC.RECONVERGENT B0 ;  /* 0x0000000000007941 */ /* 0x000fea0003800200 */
.L_x_131:
[----:B------:R-:W-:Y:S01]  /*9330*/  ULEA UR4, UR55, UR51, 0x3 ;  /* 0x0000003337047291 */ /* 0x000fe2000f8e18ff */
[----:B------:R-:W-:-:S04]  /*9340*/  DEPBAR.LE SB0, 0x0 ;  /* 0x000080000000791a */ /* 0x000fc80000000000 */
[----:B------:R-:W-:-:S04]  /*9350*/  UIADD3 UR4, UPT, UPT, UR4, 0xa0, URZ ;  /* 0x000000a004047890 */ /* 0x000fc8000fffe0ff */
[----:B------:R-:W-:-:S09]  /*9360*/  UPRMT UR4, UR49, 0x654, UR4 ;  /* 0x0000065431047896 */ /* 0x000fd20008000004 */
[----:B------:R-:W-:Y:S01]  /*9370*/  SYNCS.ARRIVE.TRANS64.RED.A1T0 RZ, [UR4], RZ ;  /* 0x000000ffffff79a7 */ /* 0x000fe20008100404 */
[----:B------:R-:W-:Y:S05]  /*9380*/  EXIT ;  /* 0x000000000000794d */ /* 0x000fea0003800000 */
.L_x_25:
[----:B------:R-:W-:Y:S07]  /*9390*/  MOV R3, UR45 ;  /* 0x0000002d00037c02 */ /* 0x000fee0008000f00 */
.L_x_135:
[----:B---3--:R3:W4:Y:S02]  /*93a0*/  SYNCS.PHASECHK.TRANS64.TRYWAIT P0, [R3+URZ+0x40], R14 ;  /* 0x0000400e030075a7 */ /* 0x00872400080011ff */
[----:B----4-:R-:W-:Y:S05]  /*93b0*/  @!P0 NANOSLEEP.SYNCS 0x989680 ;  /* 0x009896800000895d */ /* 0x010fea0003900000 */
[----:B------:R-:W4:Y:S02]  /*93c0*/  @!P0 SYNCS.PHASECHK.TRANS64 P0, [R3+URZ+0x40], R14 ;  /* 0x0000400e030085a7 */ /* 0x000f2400080010ff */
[----:B----4-:R-:W-:Y:S05]  /*93d0*/  @!P0 BRA `(.L_x_135) ;  /* 0xfffffffc00f08947 */ /* 0x010fea000383ffff */
[----:B------:R-:W-:Y:S05]  /*93e0*/  BRA `(.L_x_24) ;  /* 0xffffff8800847947 */ /* 0x000fea000383ffff */
.L_x_32:
[----:B------:R-:W-:Y:S07]  /*93f0*/  MOV R4, UR49 ;  /* 0x0000003100047c02 */ /* 0x000fee0008000f00 */
.L_x_136:
[----:B----4-:R4:W1:Y:S02]  /*9400*/  SYNCS.PHASECHK.TRANS64.TRYWAIT P0, [R4+URZ+0x40], R7 ;  /* 0x00004007040075a7 */ /* 0x01086400080011ff */
[----:B-1----:R-:W-:Y:S05]  /*9410*/  @!P0 NANOSLEEP.SYNCS 0x989680 ;  /* 0x009896800000895d */ /* 0x002fea0003900000 */
[----:B------:R-:W1:Y:S02]  /*9420*/  @!P0 SYNCS.PHASECHK.TRANS64 P0, [R4+URZ+0x40], R7 ;  /* 0x00004007040085a7 */ /* 0x000e6400080010ff */
[----:B-1----:R-:W-:Y:S05]  /*9430*/  @!P0 BRA `(.L_x_136) ;  /* 0xfffffffc00f08947 */ /* 0x002fea000383ffff */
[----:B------:R-:W-:Y:S05]  /*9440*/  BRA `(.L_x_31) ;  /* 0xffffff9000247947 */ /* 0x000fea000383ffff */
.L_x_37:
[----:B-1----:R-:W-:-:S07]  /*9450*/  MOV R2, UR53 ;  /* 0x0000003500027c02 */ /* 0x002fce0008000f00 */
.L_x_137:
[----:B-1----:R1:W3:Y:S02]  /*9460*/  SYNCS.PHASECHK.TRANS64.TRYWAIT P0, [R2+URZ+0xd0], R3 ;  /* 0x0000d003020075a7 */ /* 0x0022e400080011ff */
[----:B---3--:R-:W-:Y:S05]  /*9470*/  @!P0 NANOSLEEP.SYNCS 0x989680 ;  /* 0x009896800000895d */ /* 0x008fea0003900000 */
[----:B------:R-:W3:Y:S02]  /*9480*/  @!P0 SYNCS.PHASECHK.TRANS64 P0, [R2+URZ+0xd0], R3 ;  /* 0x0000d003020085a7 */ /* 0x000ee400080010ff */
[----:B---3--:R-:W-:Y:S05]  /*9490*/  @!P0 BRA `(.L_x_137) ;  /* 0xfffffffc00f08947 */ /* 0x008fea000383ffff */
[----:B------:R-:W-:Y:S05]  /*94a0*/  BRA `(.L_x_138) ;  /* 0xffffff9400507947 */ /* 0x000fea000383ffff */
.L_x_41:
[----:B------:R-:W-:-:S07]  /*94b0*/  MOV R0, UR4 ;  /* 0x0000000400007c02 */ /* 0x000fce0008000f00 */
.L_x_139:
[----:B-1----:R1:W2:Y:S02]  /*94c0*/  SYNCS.PHASECHK.TRANS64.TRYWAIT P0, [R0+URZ], R3 ;  /* 0x00000003000075a7 */ /* 0x0022a400080011ff */
[----:B--2---:R-:W-:Y:S05]  /*94d0*/  @!P0 NANOSLEEP.SYNCS 0x989680 ;  /* 0x009896800000895d */ /* 0x004fea0003900000 */
[----:B------:R-:W2:Y:S02]  /*94e0*/  @!P0 SYNCS.PHASECHK.TRANS64 P0, [R0+URZ], R3 ;  /* 0x00000003000085a7 */ /* 0x000ea400080010ff */
[----:B--2---:R-:W-:Y:S05]  /*94f0*/  @!P0 BRA `(.L_x_139) ;  /* 0xfffffffc00f08947 */ /* 0x004fea000383ffff */
[----:B------:R-:W-:Y:S05]  /*9500*/  BRA `(.L_x_140) ;  /* 0xffffff9800a07947 */ /* 0x000fea000383ffff */
.L_x_42:
[----:B------:R-:W-:-:S07]  /*9510*/  MOV R0, UR4 ;  /* 0x0000000400007c02 */ /* 0x000fce0008000f00 */
.L_x_141:
[----:B-1----:R1:W2:Y:S02]  /*9520*/  SYNCS.PHASECHK.TRANS64.TRYWAIT P0, [R0+URZ], R3 ;  /* 0x00000003000075a7 */ /* 0x0022a400080011ff */
[----:B--2---:R-:W-:Y:S05]  /*9530*/  @!P0 NANOSLEEP.SYNCS 0x989680 ;  /* 0x009896800000895d */ /* 0x004fea0003900000 */
[----:B------:R-:W2:Y:S02]  /*9540*/  @!P0 SYNCS.PHASECHK.TRANS64 P0, [R0+URZ], R3 ;  /* 0x00000003000085a7 */ /* 0x000ea400080010ff */
[----:B--2---:R-:W-:Y:S05]  /*9550*/  @!P0 BRA `(.L_x_141) ;  /* 0xfffffffc00f08947 */ /* 0x004fea000383ffff */
[----:B------:R-:W-:Y:S05]  /*9560*/  BRA `(.L_x_142) ;  /* 0xffffff9800ac7947 */ /* 0x000fea000383ffff */
.L_x_43:
[----:B------:R-:W-:-:S07]  /*9570*/  MOV R0, UR4 ;  /* 0x0000000400007c02 */ /* 0x000fce0008000f00 */
.L_x_143:
[----:B-1----:R1:W2:Y:S02]  /*9580*/  SYNCS.PHASECHK.TRANS64.TRYWAIT P0, [R0+URZ], R3 ;  /* 0x00000003000075a7 */ /* 0x0022a400080011ff */
[----:B--2---:R-:W-:Y:S05]  /*9590*/  @!P0 NANOSLEEP.SYNCS 0x989680 ;  /* 0x009896800000895d */ /* 0x004fea0003900000 */
[----:B------:R-:W2:Y:S02]  /*95a0*/  @!P0 SYNCS.PHASECHK.TRANS64 P0, [R0+URZ], R3 ;  /* 0x00000003000085a7 */ /* 0x000ea400080010ff */
[----:B--2---:R-:W-:Y:S05]  /*95b0*/  @!P0 BRA `(.L_x_143) ;  /* 0xfffffffc00f08947 */ /* 0x004fea000383ffff */
[----:B------:R-:W-:Y:S05]  /*95c0*/  BRA `(.L_x_144) ;  /* 0xffffff9800b87947 */ /* 0x000fea000383ffff */
.L_x_44:
[----:B------:R-:W-:-:S07]  /*95d0*/  MOV R0, UR4 ;  /* 0x0000000400007c02 */ /* 0x000fce0008000f00 */
.L_x_145:
[----:B-1----:R1:W2:Y:S02]  /*95e0*/  SYNCS.PHASECHK.TRANS64.TRYWAIT P0, [R0+URZ], R3 ;  /* 0x00000003000075a7 */ /* 0x0022a400080011ff */
[----:B--2---:R-:W-:Y:S05]  /*95f0*/  @!P0 NANOSLEEP.SYNCS 0x989680 ;  /* 0x009896800000895d */ /* 0x004fea0003900000 */
[----:B------:R-:W2:Y:S02]  /*9600*/  @!P0 SYNCS.PHASECHK.TRANS64 P0, [R0+URZ], R3 ;  /* 0x00000003000085a7 */ /* 0x000ea400080010ff */
[----:B--2---:R-:W-:Y:S05]  /*9610*/  @!P0 BRA `(.L_x_145) ;  /* 0xfffffffc00f08947 */ /* 0x004fea000383ffff */
[----:B------:R-:W-:Y:S05]  /*9620*/  BRA `(.L_x_146) ;  /* 0xffffff9800c47947 */ /* 0x000fea000383ffff */
.L_x_45:
[----:B------:R-:W-:-:S07]  /*9630*/  MOV R0, UR4 ;  /* 0x0000000400007c02 */ /* 0x000fce0008000f00 */
.L_x_147:
[----:B-1----:R1:W2:Y:S02]  /*9640*/  SYNCS.PHASECHK.TRANS64.TRYWAIT P0, [R0+URZ], R3 ;  /* 0x00000003000075a7 */ /* 0x0022a400080011ff */
[----:B--2---:R-:W-:Y:S05]  /*9650*/  @!P0 NANOSLEEP.SYNCS 0x989680 ;  /* 0x009896800000895d */ /* 0x004fea0003900000 */
[----:B------:R-:W2:Y:S02]  /*9660*/  @!P0 SYNCS.PHASECHK.TRANS64 P0, [R0+URZ], R3 ;  /* 0x00000003000085a7 */ /* 0x000ea400080010ff */
[----:B--2---:R-:W-:Y:S05]  /*9670*/  @!P0 BRA `(.L_x_147) ;  /* 0xfffffffc00f08947 */ /* 0x004fea000383ffff */
[----:B------:R-:W-:Y:S05]  /*9680*/  BRA `(.L_x_148) ;  /* 0xffffff9800d07947 */ /* 0x000fea000383ffff */
.L_x_46:
[----:B------:R-:W-:-:S07]  /*9690*/  MOV R0, UR4 ;  /* 0x0000000400007c02 */ /* 0x000fce0008000f00 */
.L_x_149:
[----:B-1----:R1:W2:Y:S02]  /*96a0*/  SYNCS.PHASECHK.TRANS64.TRYWAIT P0, [R0+URZ], R3 ;  /* 0x00000003000075a7 */ /* 0x0022a400080011ff */
[----:B--2---:R-:W-:Y:S05]  /*96b0*/  @!P0 NANOSLEEP.SYNCS 0x989680 ;  /* 0x009896800000895d */ /* 0x004fea0003900000 */
[----:B------:R-:W2:Y:S02]  /*96c0*/  @!P0 SYNCS.PHASECHK.TRANS64 P0, [R0+URZ], R3 ;  /* 0x00000003000085a7 */ /* 0x000ea400080010ff */
[----:B--2---:R-:W-:Y:S05]  /*96d0*/  @!P0 BRA `(.L_x_149) ;  /* 0xfffffffc00f08947 */ /* 0x004fea000383ffff */
[----:B------:R-:W-:Y:S05]  /*96e0*/  BRA `(.L_x_150) ;  /* 0xffffff9800dc7947 */ /* 0x000fea000383ffff */
.L_x_47:
[----:B------:R-:W-:-:S07]  /*96f0*/  MOV R0, UR4 ;  /* 0x0000000400007c02 */ /* 0x000fce0008000f00 */
.L_x_151:
[----:B-1----:R1:W2:Y:S02]  /*9700*/  SYNCS.PHASECHK.TRANS64.TRYWAIT P0, [R0+URZ], R3 ;  /* 0x00000003000075a7 */ /* 0x0022a400080011ff */
[----:B--2---:R-:W-:Y:S05]  /*9710*/  @!P0 NANOSLEEP.SYNCS 0x989680 ;  /* 0x009896800000895d */ /* 0x004fea0003900000 */
[----:B------:R-:W2:Y:S02]  /*9720*/  @!P0 SYNCS.PHASECHK.TRANS64 P0, [R0+URZ], R3 ;  /* 0x00000003000085a7 */ /* 0x000ea400080010ff */
[----:B--2---:R-:W-:Y:S05]  /*9730*/  @!P0 BRA `(.L_x_151) ;  /* 0xfffffffc00f08947 */ /* 0x004fea000383ffff */
[----:B------:R-:W-:Y:S05]  /*9740*/  BRA `(.L_x_152) ;  /* 0xffffff9800e87947 */ /* 0x000fea000383ffff */
.L_x_50:
[----:B------:R-:W-:-:S07]  /*9750*/  MOV R4, UR49 ;  /* 0x0000003100047c02 */ /* 0x000fce0008000f00 */
.L_x_153:
[----:B--2---:R2:W3:Y:S02]  /*9760*/  SYNCS.PHASECHK.TRANS64.TRYWAIT P1, [R4+URZ+0xd8], R7 ;  /* 0x0000d807040075a7 */ /* 0x0044e400080211ff */
[----:B---3--:R-:W-:Y:S05]  /*9770*/  @!P1 NANOSLEEP.SYNCS 0x989680 ;  /* 0x009896800000995d */ /* 0x008fea0003900000 */
[----:B------:R-:W3:Y:S02]  /*9780*/  @!P1 SYNCS.PHASECHK.TRANS64 P1, [R4+URZ+0xd8], R7 ;  /* 0x0000d807040095a7 */ /* 0x000ee400080210ff */
[----:B---3--:R-:W-:Y:S05]  /*9790*/  @!P1 BRA `(.L_x_153) ;  /* 0xfffffffc00f09947 */ /* 0x008fea000383ffff */
[----:B------:R-:W-:Y:S05]  /*97a0*/  BRA `(.L_x_154) ;  /* 0xffffff9c004c7947 */ /* 0x000fea000383ffff */
.L_x_51:
[----:B--2---:R-:W-:-:S07]  /*97b0*/  MOV R4, UR49 ;  /* 0x0000003100047c02 */ /* 0x004fce0008000f00 */
.L_x_155:
[----:B--2---:R2:W3:Y:S02]  /*97c0*/  SYNCS.PHASECHK.TRANS64.TRYWAIT P1, [R4+URZ+0xd0], R5 ;  /* 0x0000d005040075a7 */ /* 0x0044e400080211ff */
[----:B---3--:R-:W-:Y:S05]  /*97d0*/  @!P1 NANOSLEEP.SYNCS 0x989680 ;  /* 0x009896800000995d */ /* 0x008fea0003900000 */
[----:B------:R-:W3:Y:S02]  /*97e0*/  @!P1 SYNCS.PHASECHK.TRANS64 P1, [R4+URZ+0xd0], R5 ;  /* 0x0000d005040095a7 */ /* 0x000ee400080210ff */
[----:B---3--:R-:W-:Y:S05]  /*97f0*/  @!P1 BRA `(.L_x_155) ;  /* 0xfffffffc00f09947 */ /* 0x008fea000383ffff */
[----:B------:R-:W-:Y:S05]  /*9800*/  BRA `(.L_x_156) ;  /* 0xffffff9c00547947 */ /* 0x000fea000383ffff */
.L_x_59:
[----:B------:R-:W-:-:S07]  /*9810*/  MOV R0, UR7 ;  /* 0x0000000700007c02 */ /* 0x000fce0008000f00 */
.L_x_157:
[----:B---3--:R3:W4:Y:S02]  /*9820*/  SYNCS.PHASECHK.TRANS64.TRYWAIT P0, [R0+URZ+0xd0], R3 ;  /* 0x0000d003000075a7 */ /* 0x00872400080011ff */
[----:B----4-:R-:W-:Y:S05]  /*9830*/  @!P0 NANOSLEEP.SYNCS 0x989680 ;  /* 0x009896800000895d */ /* 0x010fea0003900000 */
[----:B------:R-:W4:Y:S02]  /*9840*/  @!P0 SYNCS.PHASECHK.TRANS64 P0, [R0+URZ+0xd0], R3 ;  /* 0x0000d003000085a7 */ /* 0x000f2400080010ff */
[----:B----4-:R-:W-:Y:S05]  /*9850*/  @!P0 BRA `(.L_x_157) ;  /* 0xfffffffc00f08947 */ /* 0x010fea000383ffff */
[----:B------:R-:W-:Y:S05]  /*9860*/  BRA `(.L_x_158) ;  /* 0xffffffa000dc7947 */ /* 0x000fea000383ffff */
.L_x_60:
[----:B------:R-:W-:-:S07]  /*9870*/  MOV R0, UR9 ;  /* 0x0000000900007c02 */ /* 0x000fce0008000f00 */
.L_x_159:
[----:B--2---:R2:W3:Y:S02]  /*9880*/  SYNCS.PHASECHK.TRANS64.TRYWAIT P0, [R0+URZ+0xf0], R3 ;  /* 0x0000f003000075a7 */ /* 0x0044e400080011ff */
[----:B---3--:R-:W-:Y:S05]  /*9890*/  @!P0 NANOSLEEP.SYNCS 0x989680 ;  /* 0x009896800000895d */ /* 0x008fea0003900000 */
[----:B------:R-:W3:Y:S02]  /*98a0*/  @!P0 SYNCS.PHASECHK.TRANS64 P0, [R0+URZ+0xf0], R3 ;  /* 0x0000f003000085a7 */ /* 0x000ee400080010ff */
[----:B---3--:R-:W-:Y:S05]  /*98b0*/  @!P0 BRA `(.L_x_159) ;  /* 0xfffffffc00f08947 */ /* 0x008fea000383ffff */
[----:B------:R-:W-:Y:S05]  /*98c0*/  BRA `(.L_x_160) ;  /* 0xffffffa000f47947 */ /* 0x000fea000383ffff */
.L_x_63:
[----:B--2---:R-:W-:Y:S07]  /*98d0*/  MOV R0, UR8 ;  /* 0x0000000800007c02 */ /* 0x004fee0008000f00 */
.L_x_161:
[----:B--2---:R2:W3:Y:S02]  /*98e0*/  SYNCS.PHASECHK.TRANS64.TRYWAIT P0, [R0+URZ], R9 ;  /* 0x00000009000075a7 */ /* 0x0044e400080011ff */
[----:B---3--:R-:W-:Y:S05]  /*98f0*/  @!P0 NANOSLEEP.SYNCS 0x989680 ;  /* 0x009896800000895d */ /* 0x008fea0003900000 */
[----:B------:R-:W3:Y:S02]  /*9900*/  @!P0 SYNCS.PHASECHK.TRANS64 P0, [R0+URZ], R9 ;  /* 0x00000009000085a7 */ /* 0x000ee400080010ff */
[----:B---3--:R-:W-:Y:S05]  /*9910*/  @!P0 BRA `(.L_x_161) ;  /* 0xfffffffc00f08947 */ /* 0x008fea000383ffff */
[----:B------:R-:W-:Y:S05]  /*9920*/  BRA `(.L_x_62) ;  /* 0xffffffa400247947 */ /* 0x000fea000383ffff */
.L_x_66:
[----:B------:R-:W-:-:S07]  /*9930*/  MOV R0, UR5 ;  /* 0x0000000500007c02 */ /* 0x000fce0008000f00 */
.L_x_162:
[----:B--2---:R2:W4:Y:S02]  /*9940*/  SYNCS.PHASECHK.TRANS64.TRYWAIT P0, [R0+URZ], R3 ;  /* 0x00000003000075a7 */ /* 0x00452400080011ff */
[----:B----4-:R-:W-:Y:S05]  /*9950*/  @!P0 NANOSLEEP.SYNCS 0x989680 ;  /* 0x009896800000895d */ /* 0x010fea0003900000 */
[----:B------:R-:W4:Y:S02]  /*9960*/  @!P0 SYNCS.PHASECHK.TRANS64 P0, [R0+URZ], R3 ;  /* 0x00000003000085a7 */ /* 0x000f2400080010ff */
[----:B----4-:R-:W-:Y:S05]  /*9970*/  @!P0 BRA `(.L_x_162) ;  /* 0xfffffffc00f08947 */ /* 0x010fea000383ffff */
[----:B------:R-:W-:Y:S05]  /*9980*/  BRA `(.L_x_163) ;  /* 0xffffffa800147947 */ /* 0x000fea000383ffff */
.L_x_67:
[----:B------:R-:W-:-:S07]  /*9990*/  MOV R0, UR6 ;  /* 0x0000000600007c02 */ /* 0x000fce0008000f00 */
.L_x_164:
[----:B--2---:R2:W4:Y:S02]  /*99a0*/  SYNCS.PHASECHK.TRANS64.TRYWAIT P0, [R0+URZ], R3 ;  /* 0x00000003000075a7 */ /* 0x00452400080011ff */
[----:B----4-:R-:W-:Y:S05]  /*99b0*/  @!P0 NANOSLEEP.SYNCS 0x989680 ;  /* 0x009896800000895d */ /* 0x010fea0003900000 */
[----:B------:R-:W4:Y:S02]  /*99c0*/  @!P0 SYNCS.PHASECHK.TRANS64 P0, [R0+URZ], R3 ;  /* 0x00000003000085a7 */ /* 0x000f2400080010ff */
[----:B----4-:R-:W-:Y:S05]  /*99d0*/  @!P0 BRA `(.L_x_164) ;  /* 0xfffffffc00f08947 */ /* 0x010fea000383ffff */
[----:B------:R-:W-:Y:S05]  /*99e0*/  BRA `(.L_x_165) ;  /* 0xffffffa800207947 */ /* 0x000fea000383ffff */
.L_x_72:
[----:B------:R-:W-:Y:S07]  /*99f0*/  MOV R3, UR17 ;  /* 0x0000001100037c02 */ /* 0x000fee0008000f00 */
.L_x_166:
[----:B---3--:R3:W4:Y:S02]  /*9a00*/  SYNCS.PHASECHK.TRANS64.TRYWAIT P2, [R3+URZ+0xd0], R0 ;  /* 0x0000d000030075a7 */ /* 0x00872400080411ff */
[----:B----4-:R-:W-:Y:S05]  /*9a10*/  @!P2 NANOSLEEP.SYNCS 0x989680 ;  /* 0x009896800000a95d */ /* 0x010fea0003900000 */
[----:B------:R-:W4:Y:S02]  /*9a20*/  @!P2 SYNCS.PHASECHK.TRANS64 P2, [R3+URZ+0xd0], R0 ;  /* 0x0000d0000300a5a7 */ /* 0x000f2400080410ff */
[----:B----4-:R-:W-:Y:S05]  /*9a30*/  @!P2 BRA `(.L_x_166) ;  /* 0xfffffffc00f0a947 */ /* 0x010fea000383ffff */
[----:B------:R-:W-:Y:S05]  /*9a40*/  BRA `(.L_x_167) ;  /* 0xffffffb0002c7947 */ /* 0x000fea000383ffff */
.L_x_75:
[----:B------:R-:W-:Y:S07]  /*9a50*/  MOV R0, UR17 ;  /* 0x0000001100007c02 */ /* 0x000fee0008000f00 */
.L_x_168:
[----:B--2---:R2:W3:Y:S02]  /*9a60*/  SYNCS.PHASECHK.TRANS64.TRYWAIT P0, [R0+URZ+0xc8], R3 ;  /* 0x0000c803000075a7 */ /* 0x0044e400080011ff */
[----:B---3--:R-:W-:Y:S05]  /*9a70*/  @!P0 NANOSLEEP.SYNCS 0x989680 ;  /* 0x009896800000895d */ /* 0x008fea0003900000 */
[----:B------:R-:W3:Y:S02]  /*9a80*/  @!P0 SYNCS.PHASECHK.TRANS64 P0, [R0+URZ+0xc8], R3 ;  /* 0x0000c803000085a7 */ /* 0x000ee400080010ff */
[----:B---3--:R-:W-:Y:S05]  /*9a90*/  @!P0 BRA `(.L_x_168) ;  /* 0xfffffffc00f08947 */ /* 0x008fea000383ffff */
[----:B------:R-:W-:Y:S05]  /*9aa0*/  BRA `(.L_x_74) ;  /* 0xffffffb4003c7947 */ /* 0x000fea000383ffff */
.L_x_78:
[----:B------:R-:W-:Y:S07]  /*9ab0*/  MOV R3, UR17 ;  /* 0x0000001100037c02 */ /* 0x000fee0008000f00 */
.L_x_169:
[----:B--2---:R2:W3:Y:S02]  /*9ac0*/  SYNCS.PHASECHK.TRANS64.TRYWAIT P0, [R3+URZ+0xa0], R12 ;  /* 0x0000a00c030075a7 */ /* 0x0044e400080011ff */
[----:B---3--:R-:W-:Y:S05]  /*9ad0*/  @!P0 NANOSLEEP.SYNCS 0x989680 ;  /* 0x009896800000895d */ /* 0x008fea0003900000 */
[----:B------:R-:W3:Y:S02]  /*9ae0*/  @!P0 SYNCS.PHASECHK.TRANS64 P0, [R3+URZ+0xa0], R12 ;  /* 0x0000a00c030085a7 */ /* 0x000ee400080010ff */
[----:B---3--:R-:W-:Y:S05]  /*9af0*/  @!P0 BRA `(.L_x_169) ;  /* 0xfffffffc00f08947 */ /* 0x008fea000383ffff */
[----:B------:R-:W-:Y:S05]  /*9b00*/  BRA `(.L_x_170) ;  /* 0xffffffb800047947 */ /* 0x000fea000383ffff */
.L_x_79:
[----:B--2---:R-:W-:Y:S07]  /*9b10*/  MOV R3, UR17 ;  /* 0x0000001100037c02 */ /* 0x004fee0008000f00 */
.L_x_171:
[----:B--2---:R2:W3:Y:S02]  /*9b20*/  SYNCS.PHASECHK.TRANS64.TRYWAIT P0, [R3+URZ+0xa8], R12 ;  /* 0x0000a80c030075a7 */ /* 0x0044e400080011ff */
[----:B---3--:R-:W-:Y:S05]  /*9b30*/  @!P0 NANOSLEEP.SYNCS 0x989680 ;  /* 0x009896800000895d */ /* 0x008fea0003900000 */
[----:B------:R-:W3:Y:S02]  /*9b40*/  @!P0 SYNCS.PHASECHK.TRANS64 P0, [R3+URZ+0xa8], R12 ;  /* 0x0000a80c030085a7 */ /* 0x000ee400080010ff */
[----:B---3--:R-:W-:Y:S05]  /*9b50*/  @!P0 BRA `(.L_x_171) ;  /* 0xfffffffc00f08947 */ /* 0x008fea000383ffff */
[----:B------:R-:W-:Y:S05]  /*9b60*/  BRA `(.L_x_172) ;  /* 0xffffffb800447947 */ /* 0x000fea000383ffff */
.L_x_80:
[----:B--2---:R-:W-:Y:S07]  /*9b70*/  MOV R3, UR17 ;  /* 0x0000001100037c02 */ /* 0x004fee0008000f00 */
.L_x_173:
[----:B--2---:R2:W3:Y:S02]  /*9b80*/  SYNCS.PHASECHK.TRANS64.TRYWAIT P0, [R3+URZ+0xb0], R12 ;  /* 0x0000b00c030075a7 */ /* 0x0044e400080011ff */
[----:B---3--:R-:W-:Y:S05]  /*9b90*/  @!P0 NANOSLEEP.SYNCS 0x989680 ;  /* 0x009896800000895d */ /* 0x008fea0003900000 */
[----:B------:R-:W3:Y:S02]  /*9ba0*/  @!P0 SYNCS.PHASECHK.TRANS64 P0, [R3+URZ+0xb0], R12 ;  /* 0x0000b00c030085a7 */ /* 0x000ee400080010ff */
[----:B---3--:R-:W-:Y:S05]  /*9bb0*/  @!P0 BRA `(.L_x_173) ;  /* 0xfffffffc00f08947 */ /* 0x008fea000383ffff */
[----:B------:R-:W-:Y:S05]  /*9bc0*/  BRA `(.L_x_174) ;  /* 0xffffffb800847947 */ /* 0x000fea000383ffff */
.L_x_81:
[----:B------:R-:W-:Y:S07]  /*9bd0*/  MOV R3, UR17 ;  /* 0x0000001100037c02 */ /* 0x000fee0008000f00 */
.L_x_175:
[----:B-1----:R1:W2:Y:S02]  /*9be0*/  SYNCS.PHASECHK.TRANS64.TRYWAIT P0, [R3+URZ+0xb8], R12 ;  /* 0x0000b80c030075a7 */ /* 0x0022a400080011ff */
[----:B--2---:R-:W-:Y:S05]  /*9bf0*/  @!P0 NANOSLEEP.SYNCS 0x989680 ;  /* 0x009896800000895d */ /* 0x004fea0003900000 */
[----:B------:R-:W2:Y:S02]  /*9c00*/  @!P0 SYNCS.PHASECHK.TRANS64 P0, [R3+URZ+0xb8], R12 ;  /* 0x0000b80c030085a7 */ /* 0x000ea400080010ff */
[----:B--2---:R-:W-:Y:S05]  /*9c10*/  @!P0 BRA `(.L_x_175) ;  /* 0xfffffffc00f08947 */ /* 0x004fea000383ffff */
[----:B------:R-:W-:Y:S05]  /*9c20*/  BRA `(.L_x_176) ;  /* 0xffffffbc00047947 */ /* 0x000fea000383ffff */
.L_x_83:
[----:B------:R-:W-:-:S07]  /*9c30*/  MOV R0, UR17 ;  /* 0x0000001100007c02 */ /* 0x000fce0008000f00 */
.L_x_177:
[----:B-1----:R1:W3:Y:S02]  /*9c40*/  SYNCS.PHASECHK.TRANS64.TRYWAIT P0, [R0+URZ+0xa0], R3 ;  /* 0x0000a003000075a7 */ /* 0x0022e400080011ff */
[----:B---3--:R-:W-:Y:S05]  /*9c50*/  @!P0 NANOSLEEP.SYNCS 0x989680 ;  /* 0x009896800000895d */ /* 0x008fea0003900000 */
[----:B------:R-:W3:Y:S02]  /*9c60*/  @!P0 SYNCS.PHASECHK.TRANS64 P0, [R0+URZ+0xa0], R3 ;  /* 0x0000a003000085a7 */ /* 0x000ee400080010ff */
[----:B---3--:R-:W-:Y:S05]  /*9c70*/  @!P0 BRA `(.L_x_177) ;  /* 0xfffffffc00f08947 */ /* 0x008fea000383ffff */
[----:B------:R-:W-:Y:S05]  /*9c80*/  BRA `(.L_x_178) ;  /* 0xffffffbc00607947 */ /* 0x000fea000383ffff */
.L_x_84:
[----:B-1----:R-:W-:-:S07]  /*9c90*/  MOV R0, UR17 ;  /* 0x0000001100007c02 */ /* 0x002fce0008000f00 */
.L_x_179:
[----:B-1----:R1:W3:Y:S02]  /*9ca0*/  SYNCS.PHASECHK.TRANS64.TRYWAIT P0, [R0+URZ+0xa8], R3 ;  /* 0x0000a803000075a7 */ /* 0x0022e400080011ff */
[----:B---3--:R-:W-:Y:S05]  /*9cb0*/  @!P0 NANOSLEEP.SYNCS 0x989680 ;  /* 0x009896800000895d */ /* 0x008fea0003900000 */
[----:B------:R-:W3:Y:S02]  /*9cc0*/  @!P0 SYNCS.PHASECHK.TRANS64 P0, [R0+URZ+0xa8], R3 ;  /* 0x0000a803000085a7 */ /* 0x000ee400080010ff */
[----:B---3--:R-:W-:Y:S05]  /*9cd0*/  @!P0 BRA `(.L_x_179) ;  /* 0xfffffffc00f08947 */ /* 0x008fea000383ffff */
[----:B------:R-:W-:Y:S05]  /*9ce0*/  BRA `(.L_x_180) ;  /* 0xffffffbc00507947 */ /* 0x000fea000383ffff */
.L_x_85:
[----:B-1----:R-:W-:-:S07]  /*9cf0*/  MOV R0, UR17 ;  /* 0x0000001100007c02 */ /* 0x002fce0008000f00 */
.L_x_181:
[----:B-1----:R1:W3:Y:S02]  /*9d00*/  SYNCS.PHASECHK.TRANS64.TRYWAIT P0, [R0+URZ+0xb0], R3 ;  /* 0x0000b003000075a7 */ /* 0x0022e400080011ff */
[----:B---3--:R-:W-:Y:S05]  /*9d10*/  @!P0 NANOSLEEP.SYNCS 0x989680 ;  /* 0x009896800000895d */ /* 0x008fea0003900000 */
[----:B------:R-:W3:Y:S02]  /*9d20*/  @!P0 SYNCS.PHASECHK.TRANS64 P0, [R0+URZ+0xb0], R3 ;  /* 0x0000b003000085a7 */ /* 0x000ee400080010ff */
[----:B---3--:R-:W-:Y:S05]  /*9d30*/  @!P0 BRA `(.L_x_181) ;  /* 0xfffffffc00f08947 */ /* 0x008fea000383ffff */
[----:B------:R-:W-:Y:S05]  /*9d40*/  BRA `(.L_x_182) ;  /* 0xffffffbc00407947 */ /* 0x000fea000383ffff */
.L_x_87:
[----:B------:R-:W-:Y:S07]  /*9d50*/  MOV R0, UR51 ;  /* 0x0000003300007c02 */ /* 0x000fee0008000f00 */
.L_x_183:
[----:B--2---:R2:W4:Y:S02]  /*9d60*/  SYNCS.PHASECHK.TRANS64.TRYWAIT P0, [R0+URZ+0xd0], R3 ;  /* 0x0000d003000075a7 */ /* 0x00452400080011ff */
[----:B----4-:R-:W-:Y:S05]  /*9d70*/  @!P0 NANOSLEEP.SYNCS 0x989680 ;  /* 0x009896800000895d */ /* 0x010fea0003900000 */
[----:B------:R-:W4:Y:S02]  /*9d80*/  @!P0 SYNCS.PHASECHK.TRANS64 P0, [R0+URZ+0xd0], R3 ;  /* 0x0000d003000085a7 */ /* 0x000f2400080010ff */
[----:B----4-:R-:W-:Y:S05]  /*9d90*/  @!P0 BRA `(.L_x_183) ;  /* 0xfffffffc00f08947 */ /* 0x010fea000383ffff */
[----:B------:R-:W-:Y:S05]  /*9da0*/  BRA `(.L_x_184) ;  /* 0xffffffc000247947 */ /* 0x000fea000383ffff */
.L_x_98:
[----:B-1----:R-:W-:Y:S04]  /*9db0*/  MOV R0, UR51 ;  /* 0x0000003300007c02 */ /* 0x002fe80008000f00 */
[----:B------:R1:W3:Y:S03]  /*9dc0*/  SYNCS.PHASECHK.TRANS64.TRYWAIT P1, [R0+URZ+0x80], R5 ;  /* 0x00008005000075a7 */ /* 0x0002e600080211ff */
[----:B---3--:R-:W-:Y:S05]  /*9dd0*/  @!P1 NANOSLEEP.SYNCS 0x989680 ;  /* 0x009896800000995d */ /* 0x008fea0003900000 */
[----:B------:R-:W3:Y:S02]  /*9de0*/  @!P1 SYNCS.PHASECHK.TRANS64 P1, [R0+URZ+0x80], R5 ;  /* 0x00008005000095a7 */ /* 0x000ee400080210ff */
[----:B---3--:R-:W-:Y:S05]  /*9df0*/  @!P1 BRA `(.L_x_98) ;  /* 0xfffffffc00ec9947 */ /* 0x008fea000383ffff */
[----:B------:R-:W-:Y:S05]  /*9e00*/  BRA `(.L_x_97) ;  /* 0xffffffd000787947 */ /* 0x000fea000383ffff */
.L_x_100:
[----:B-1----:R1:W4:Y:S02]  /*9e10*/  SYNCS.PHASECHK.TRANS64.TRYWAIT P1, [R84+URZ+0xe0], R3 ;  /* 0x0000e003540075a7 */ /* 0x00232400080211ff */
[----:B----4-:R-:W-:Y:S05]  /*9e20*/  @!P1 NANOSLEEP.SYNCS 0x989680 ;  /* 0x009896800000995d */ /* 0x010fea0003900000 */
[----:B------:R-:W4:Y:S02]  /*9e30*/  @!P1 SYNCS.PHASECHK.TRANS64 P1, [R84+URZ+0xe0], R3 ;  /* 0x0000e003540095a7 */ /* 0x000f2400080210ff */
[----:B----4-:R-:W-:Y:S05]  /*9e40*/  @!P1 BRA `(.L_x_100) ;  /* 0xfffffffc00f09947 */ /* 0x010fea000383ffff */
[----:B------:R-:W-:Y:S05]  /*9e50*/  BRA `(.L_x_99) ;  /* 0xffffffd000947947 */ /* 0x000fea000383ffff */
.L_x_109:
[----:B--2---:R2:W4:Y:S02]  /*9e60*/  SYNCS.PHASECHK.TRANS64.TRYWAIT P1, [R4+URZ+0x80], R3 ;  /* 0x00008003040075a7 */ /* 0x00452400080211ff */
[----:B----4-:R-:W-:Y:S05]  /*9e70*/  @!P1 NANOSLEEP.SYNCS 0x989680 ;  /* 0x009896800000995d */ /* 0x010fea0003900000 */
[----:B------:R-:W4:Y:S02]  /*9e80*/  @!P1 SYNCS.PHASECHK.TRANS64 P1, [R4+URZ+0x80], R3 ;  /* 0x00008003040095a7 */ /* 0x000f2400080210ff */
[----:B----4-:R-:W-:Y:S05]  /*9e90*/  @!P1 BRA `(.L_x_109) ;  /* 0xfffffffc00f09947 */ /* 0x010fea000383ffff */
[----:B------:R-:W-:Y:S05]  /*9ea0*/  BRA `(.L_x_108) ;  /* 0xffffffd800847947 */ /* 0x000fea000383ffff */
.L_x_117:
[----:B--2---:R2:W4:Y:S02]  /*9eb0*/  SYNCS.PHASECHK.TRANS64.TRYWAIT P1, [R16+URZ+0x80], R5 ;  /* 0x00008005100075a7 */ /* 0x00452400080211ff */
[----:B----4-:R-:W-:Y:S05]  /*9ec0*/  @!P1 NANOSLEEP.SYNCS 0x989680 ;  /* 0x009896800000995d */ /* 0x010fea0003900000 */
[----:B------:R-:W4:Y:S02]  /*9ed0*/  @!P1 SYNCS.PHASECHK.TRANS64 P1, [R16+URZ+0x80], R5 ;  /* 0x00008005100095a7 */ /* 0x000f2400080210ff */
[----:B----4-:R-:W-:Y:S05]  /*9ee0*/  @!P1 BRA `(.L_x_117) ;  /* 0xfffffffc00f09947 */ /* 0x010fea000383ffff */
[----:B------:R-:W-:Y:S05]  /*9ef0*/  BRA `(.L_x_116) ;  /* 0xffffffe000887947 */ /* 0x000fea000383ffff */
.L_x_125:
[----:B--2---:R2:W4:Y:S02]  /*9f00*/  SYNCS.PHASECHK.TRANS64.TRYWAIT P1, [R17+URZ+0x80], R0 ;  /* 0x00008000110075a7 */ /* 0x00452400080211ff */
[----:B----4-:R-:W-:Y:S05]  /*9f10*/  @!P1 NANOSLEEP.SYNCS 0x989680 ;  /* 0x009896800000995d */ /* 0x010fea0003900000 */
[----:B------:R-:W4:Y:S02]  /*9f20*/  @!P1 SYNCS.PHASECHK.TRANS64 P1, [R17+URZ+0x80], R0 ;  /* 0x00008000110095a7 */ /* 0x000f2400080210ff */
[----:B----4-:R-:W-:Y:S05]  /*9f30*/  @!P1 BRA `(.L_x_125) ;  /* 0xfffffffc00f09947 */ /* 0x010fea000383ffff */
[----:B------:R-:W-:Y:S05]  /*9f40*/  BRA `(.L_x_124) ;  /* 0xffffffe800887947 */ /* 0x000fea000383ffff */
        .weak           $__internal_0_$__cuda_sm10x_tcgen05_guardrail_trap_col_being_dealloced_not_returned_by_alloc
        .type           $__internal_0_$__cuda_sm10x_tcgen05_guardrail_trap_col_being_dealloced_not_returned_by_alloc,@function
        .size           $__internal_0_$__cuda_sm10x_tcgen05_guardrail_trap_col_being_dealloced_not_returned_by_alloc,($__internal_1_$__cuda_sm10x_tcgen05_guardrail_trap_phase_invalid_during_alloc - $__internal_0_$__cuda_sm10x_tcgen05_guardrail_trap_col_being_dealloced_not_returned_by_alloc)
$__internal_0_$__cuda_sm10x_tcgen05_guardrail_trap_col_being_dealloced_not_returned_by_alloc:
[----:B------:R-:W-:Y:S05]  /*9f50*/  BPT.TRAP 0x1 ;  /* 0x000000040000795c */ /* 0x000fea0000300000 */
[----:B------:R-:W-:-:S04]  /*9f60*/  HFMA2 R3, -RZ, RZ, 0, 0 ;  /* 0x00000000ff037431 */ /* 0x000fc800000001ff */
[----:B------:R-:W-:Y:S05]  /*9f70*/  RET.REL.NODEC R2 `(_ZN7cutlass13device_kernelINS_4conv6kernel13ConvUniversalINS1_16ConvProblemShapeILNS1_8OperatorE2ELi3EEENS1_10collective14CollectiveConvINS1_47MainloopSm100TmaUmmaWarpSpecializedImplicitGemmILS5_2ELi8ELi3ELi1ELi2EN4cute5tupleIJNSA_1CILi2EEENSC_ILi1EEESE_EEEEENSB_IJNSC_ILi64EEENSB_IJNSC_ILi128EEEEEENSB_IJSH_EEEEEENS_10bfloat16_tESM_NSA_8TiledMMAINSA_8MMA_AtomIJNSA_20SM100_MMA_F16BF16_SSISM_SM_fLi64ELi128ELNSA_4UMMA5MajorE1ELSR_1ELNSQ_7ScaleInE0ELSS_0EEEEEENSA_6LayoutINSB_IJSE_SE_SE_EEENSB_IJNSC_ILi0EEESX_SX_EEEEENSB_IJNSA_10UnderscoreES10_S10_EEEEENS7_6detail27Sm100ImplicitGemmTileTraitsINSA_13SM90_TMA_LOADENSA_14ComposedLayoutINSA_7SwizzleILi3ELi4ELi3EEENSA_18smem_ptr_flag_bitsILi16EEENSV_INSB_IJSH_NSC_ILi8EEEEEENSB_IJSE_SH_EEEEEEEvEENS14_INSA_30SM90_TMA_LOAD_IM2COL_MULTICASTES1F_vEEEENS_8epilogue10collective18CollectiveEpilogueINS1K_23Sm100TmaWarpSpecializedILi4ELi2ELi16ELb1ELb0EEEJSL_NSB_IJNSV_ISH_SE_EENSV_INSC_ILi32EEESE_EEEEESM_NSB_IJlNSB_IJSE_lllEEESX_EEESM_S1U_NS1K_6fusion15FusionCallbacksIS1O_NS1V_17LinearCombinationISM_fSM_fLNS_15FloatRoundStyleE2EEESL_S1S_JEEENSA_5SM1004TMEM4LOAD26SM100_TMEM_LOAD_16dp256b4xES15_NS16_INS17_ILi2ELi4ELi3EEES1A_NSV_INSB_IJS1B_S1Q_EEENSB_IJS1Q_SE_EEEEEEENSA_17SM75_U32x4_LDSM_NENSA_14SM90_TMA_STOREES29_NSA_17SM90_U32x4_STSM_NENSA_39AutoVectorizingCopyWithAssumedAlignmentILi128EEEEEEvvEEEEvNT_6ParamsE) ;  /* 0xffffff6002207950 */ /* 0x000fea0003c3ffff */
        .weak           $__internal_1_$__cuda_sm10x_tcgen05_guardrail_trap_phase_invalid_during_alloc
        .type           $__internal_1_$__cuda_sm10x_tcgen05_guardrail_trap_phase_invalid_during_alloc,@function
        .size           $__internal_1_$__cuda_sm10x_tcgen05_guardrail_trap_phase_invalid_during_alloc,($__internal_2_$__cuda_sm10x_tcgen05_guardrail_trap_unallocated_columns_being_dealloced - $__internal_1_$__cuda_sm10x_tcgen05_guardrail_trap_phase_invalid_during_alloc)
$__internal_1_$__cuda_sm10x_tcgen05_guardrail_trap_phase_invalid_during_alloc:
[----:B------:R-:W-:Y:S05]  /*9f80*/  BPT.TRAP 0x1 ;  /* 0x000000040000795c */ /* 0x000fea0000300000 */
[----:B------:R-:W-:-:S04]  /*9f90*/  MOV R3, 0x0 ;  /* 0x0000000000037802 */ /* 0x000fc80000000f00 */
[----:B------:R-:W-:Y:S05]  /*9fa0*/  RET.REL.NODEC R2 `(_ZN7cutlass13device_kernelINS_4conv6kernel13ConvUniversalINS1_16ConvProblemShapeILNS1_8OperatorE2ELi3EEENS1_10collective14CollectiveConvINS1_47MainloopSm100TmaUmmaWarpSpecializedImplicitGemmILS5_2ELi8ELi3ELi1ELi2EN4cute5tupleIJNSA_1CILi2EEENSC_ILi1EEESE_EEEEENSB_IJNSC_ILi64EEENSB_IJNSC_ILi128EEEEEENSB_IJSH_EEEEEENS_10bfloat16_tESM_NSA_8TiledMMAINSA_8MMA_AtomIJNSA_20SM100_MMA_F16BF16_SSISM_SM_fLi64ELi128ELNSA_4UMMA5MajorE1ELSR_1ELNSQ_7ScaleInE0ELSS_0EEEEEENSA_6LayoutINSB_IJSE_SE_SE_EEENSB_IJNSC_ILi0EEESX_SX_EEEEENSB_IJNSA_10UnderscoreES10_S10_EEEEENS7_6detail27Sm100ImplicitGemmTileTraitsINSA_13SM90_TMA_LOADENSA_14ComposedLayoutINSA_7SwizzleILi3ELi4ELi3EEENSA_18smem_ptr_flag_bitsILi16EEENSV_INSB_IJSH_NSC_ILi8EEEEEENSB_IJSE_SH_EEEEEEEvEENS14_INSA_30SM90_TMA_LOAD_IM2COL_MULTICASTES1F_vEEEENS_8epilogue10collective18CollectiveEpilogueINS1K_23Sm100TmaWarpSpecializedILi4ELi2ELi16ELb1ELb0EEEJSL_NSB_IJNSV_ISH_SE_EENSV_INSC_ILi32EEESE_EEEEESM_NSB_IJlNSB_IJSE_lllEEESX_EEESM_S1U_NS1K_6fusion15FusionCallbacksIS1O_NS1V_17LinearCombinationISM_fSM_fLNS_15FloatRoundStyleE2EEESL_S1S_JEEENSA_5SM1004TMEM4LOAD26SM100_TMEM_LOAD_16dp256b4xES15_NS16_INS17_ILi2ELi4ELi3EEES1A_NSV_INSB_IJS1B_S1Q_EEENSB_IJS1Q_SE_EEEEEEENSA_17SM75_U32x4_LDSM_NENSA_14SM90_TMA_STOREES29_NSA_17SM90_U32x4_STSM_NENSA_39AutoVectorizingCopyWithAssumedAlignmentILi128EEEEEEvvEEEEvNT_6ParamsE) ;  /* 0xffffff6002147950 */ /* 0x000fea0003c3ffff */
        .weak           $__internal_2_$__cuda_sm10x_tcgen05_guardrail_trap_unallocated_columns_being_dealloced
        .type           $__internal_2_$__cuda_sm10x_tcgen05_guardrail_trap_unallocated_columns_being_dealloced,@function
        .size           $__internal_2_$__cuda_sm10x_tcgen05_guardrail_trap_unallocated_columns_being_dealloced,(.L_x_186 - $__internal_2_$__cuda_sm10x_tcgen05_guardrail_trap_unallocated_columns_being_dealloced)
$__internal_2_$__cuda_sm10x_tcgen05_guardrail_trap_unallocated_columns_being_dealloced:
[----:B------:R-:W-:Y:S05]  /*9fb0*/  BPT.TRAP 0x1 ;  /* 0x000000040000795c */ /* 0x000fea0000300000 */
[----:B------:R-:W-:-:S04]  /*9fc0*/  HFMA2 R3, -RZ, RZ, 0, 0 ;  /* 0x00000000ff037431 */ /* 0x000fc800000001ff */
[----:B------:R-:W-:Y:S05]  /*9fd0*/  RET.REL.NODEC R2 `(_ZN7cutlass13device_kernelINS_4conv6kernel13ConvUniversalINS1_16ConvProblemShapeILNS1_8OperatorE2ELi3EEENS1_10collective14CollectiveConvINS1_47MainloopSm100TmaUmmaWarpSpecializedImplicitGemmILS5_2ELi8ELi3ELi1ELi2EN4cute5tupleIJNSA_1CILi2EEENSC_ILi1EEESE_EEEEENSB_IJNSC_ILi64EEENSB_IJNSC_ILi128EEEEEENSB_IJSH_EEEEEENS_10bfloat16_tESM_NSA_8TiledMMAINSA_8MMA_AtomIJNSA_20SM100_MMA_F16BF16_SSISM_SM_fLi64ELi128ELNSA_4UMMA5MajorE1ELSR_1ELNSQ_7ScaleInE0ELSS_0EEEEEENSA_6LayoutINSB_IJSE_SE_SE_EEENSB_IJNSC_ILi0EEESX_SX_EEEEENSB_IJNSA_10UnderscoreES10_S10_EEEEENS7_6detail27Sm100ImplicitGemmTileTraitsINSA_13SM90_TMA_LOADENSA_14ComposedLayoutINSA_7SwizzleILi3ELi4ELi3EEENSA_18smem_ptr_flag_bitsILi16EEENSV_INSB_IJSH_NSC_ILi8EEEEEENSB_IJSE_SH_EEEEEEEvEENS14_INSA_30SM90_TMA_LOAD_IM2COL_MULTICASTES1F_vEEEENS_8epilogue10collective18CollectiveEpilogueINS1K_23Sm100TmaWarpSpecializedILi4ELi2ELi16ELb1ELb0EEEJSL_NSB_IJNSV_ISH_SE_EENSV_INSC_ILi32EEESE_EEEEESM_NSB_IJlNSB_IJSE_lllEEESX_EEESM_S1U_NS1K_6fusion15FusionCallbacksIS1O_NS1V_17LinearCombinationISM_fSM_fLNS_15FloatRoundStyleE2EEESL_S1S_JEEENSA_5SM1004TMEM4LOAD26SM100_TMEM_LOAD_16dp256b4xES15_NS16_INS17_ILi2ELi4ELi3EEES1A_NSV_INSB_IJS1B_S1Q_EEENSB_IJS1Q_SE_EEEEEEENSA_17SM75_U32x4_LDSM_NENSA_14SM90_TMA_STOREES29_NSA_17SM90_U32x4_STSM_NENSA_39AutoVectorizingCopyWithAssumedAlignmentILi128EEEEEEvvEEEEvNT_6ParamsE) ;  /* 0xffffff6002087950 */ /* 0x000fea0003c3ffff */
.L_x_185:
[----:B------:R-:W-:-:S00]  /*9fe0*/  BRA `(.L_x_185) ;  /* 0xfffffffc00fc7947 */ /* 0x000fc0000383ffff */
[----:B------:R-:W-:-:S00]  /*9ff0*/  NOP ;  /* 0x0000000000007918 */ /* 0x000fc00000000000 */
        /* <DEDUP_REMOVED lines=8> */
.L_x_186:


//--------------------- .nv.global.init           --------------------------
	.section	.nv.global.init,"aw",@progbits
.nv.global.init:
	.type		$str$29,@object
	.size		$str$29,($str$30 - $str$29)
$str$29:
        /*0000*/ 	.byte	0x28, 0x61, 0x64, 0x64, 0x72, 0x65, 0x73, 0x73, 0x20, 0x26, 0x20, 0x6d, 0x61, 0x73, 0x6b, 0x29
        /*0010*/ 	.byte	0x20, 0x3d, 0x3d, 0x20, 0x30, 0x00
	.type		$str$30,@object
	.size		$str$30,($str$28 - $str$30)
$str$30:
        /*0016*/ 	.byte	0x2f, 0x74, 0x6d, 0x70, 0x2f, 0x63, 0x75, 0x74, 0x6c, 0x61, 0x73, 0x73, 0x5f, 0x73, 0x77, 0x65
        /*0026*/ 	.byte	0x65, 0x70, 0x5f, 0x73, 0x72, 0x63, 0x2f, 0x69, 0x6e, 0x63, 0x6c, 0x75, 0x64, 0x65, 0x2f, 0x63
        /*0036*/ 	.byte	0x75, 0x74, 0x65, 0x2f, 0x70, 0x6f, 0x69, 0x6e, 0x74, 0x65, 0x72, 0x5f, 0x66, 0x6c, 0x61, 0x67
        /*0046*/ 	.byte	0x67, 0x65, 0x64, 0x2e, 0x68, 0x70, 0x70, 0x00
	.type		$str$28,@object
	.size		$str$28,($str$27 - $str$28)
$str$28:
        /*004e*/ 	.byte	0x2f, 0x74, 0x6d, 0x70, 0x2f, 0x63, 0x75, 0x74, 0x6c, 0x61, 0x73, 0x73, 0x5f, 0x73, 0x77, 0x65
        /*005e*/ 	.byte	0x65, 0x70, 0x5f, 0x73, 0x72, 0x63, 0x2f, 0x69, 0x6e, 0x63, 0x6c, 0x75, 0x64, 0x65, 0x2f, 0x63
        /*006e*/ 	.byte	0x75, 0x74, 0x65, 0x2f, 0x61, 0x74, 0x6f, 0x6d, 0x2f, 0x63, 0x6f, 0x70, 0x79, 0x5f, 0x74, 0x72
        /*007e*/ 	.byte	0x61, 0x69, 0x74, 0x73, 0x5f, 0x73, 0x6d, 0x31, 0x30, 0x30, 0x2e, 0x68, 0x70, 0x70, 0x00
	.type		$str$27,@object
	.size		$str$27,(__unnamed_1 - $str$27)
$str$27:
        /*008d*/ 	.byte	0x28, 0x28, 0x75, 0x69, 0x6e, 0x74, 0x33, 0x32, 0x5f, 0x74, 0x28, 0x74, 0x68, 0x72, 0x65, 0x61
        /*009d*/ 	.byte	0x64, 0x49, 0x64, 0x78, 0x2e, 0x78, 0x29, 0x20, 0x2f, 0x20, 0x33, 0x32, 0x29, 0x20, 0x25, 0x20
        /*00ad*/ 	.byte	0x34, 0x29, 0x20, 0x3d, 0x3d, 0x20, 0x28, 0x28, 0x28, 0x74, 0x6d, 0x65, 0x6d, 0x5f, 0x61, 0x64
        /*00bd*/ 	.byte	0x64, 0x72, 0x20, 0x3e, 0x3e, 0x20, 0x31, 0x36, 0x29, 0x20, 0x2f, 0x20, 0x33, 0x32, 0x29, 0x20
        /*00cd*/ 	.byte	0x25, 0x20, 0x34, 0x29, 0x00
	.type		__unnamed_1,@object
	.size		__unnamed_1,(__unnamed_2 - __unnamed_1)
__unnamed_1:
        /*00d2*/ 	.byte	0x61, 0x75, 0x74, 0x6f, 0x20, 0x63, 0x75, 0x74, 0x65, 0x3a, 0x3a, 0x61, 0x73, 0x5f, 0x70, 0x6f
        /* <DEDUP_REMOVED lines=24> */
        /*0262*/ 	.byte	0x30, 0x34, 0x38, 0x3e, 0x3e, 0x3e, 0x3e, 0x5d, 0x00
	.type		__unnamed_2,@object
	.size		__unnamed_2,(.L_2 - __unnamed_2)
__unnamed_2:
        /* <DEDUP_REMOVED lines=45> */
        /*053b*/ 	.byte	0x3e, 0x3e, 0x3e, 0x5d, 0x00
.L_2:


//--------------------- .nv.shared._ZN7cutlass13device_kernelINS_4conv6kernel13ConvUniversalINS1_16ConvProblemShapeILNS1_8OperatorE2ELi3EEENS1_10collective14CollectiveConvINS1_47MainloopSm100TmaUmmaWarpSpecializedImplicitGemmILS5_2ELi8ELi3ELi1ELi2EN4cute5tupleIJNSA_1CILi2EEENSC_ILi1EEESE_EEEEENSB_IJNSC_ILi64EEENSB_IJNSC_ILi128EEEEEENSB_IJSH_EEEEEENS_10bfloat16_tESM_NSA_8TiledMMAINSA_8MMA_AtomIJNSA_20SM100_MMA_F16BF16_SSISM_SM_fLi64ELi128ELNSA_4UMMA5MajorE1ELSR_1ELNSQ_7ScaleInE0ELSS_0EEEEEENSA_6LayoutINSB_IJSE_SE_SE_EEENSB_IJNSC_ILi0EEESX_SX_EEEEENSB_IJNSA_10UnderscoreES10_S10_EEEEENS7_6detail27Sm100ImplicitGemmTileTraitsINSA_13SM90_TMA_LOADENSA_14ComposedLayoutINSA_7SwizzleILi3ELi4ELi3EEENSA_18smem_ptr_flag_bitsILi16EEENSV_INSB_IJSH_NSC_ILi8EEEEEENSB_IJSE_SH_EEEEEEEvEENS14_INSA_30SM90_TMA_LOAD_IM2COL_MULTICASTES1F_vEEEENS_8epilogue10collective18CollectiveEpilogueINS1K_23Sm100TmaWarpSpecializedILi4ELi2ELi16ELb1ELb0EEEJSL_NSB_IJNSV_ISH_SE_EENSV_INSC_ILi32EEESE_EEEEESM_NSB_IJlNSB_IJSE_lllEEESX_EEESM_S1U_NS1K_6fusion15FusionCallbacksIS1O_NS1V_17LinearCombinationISM_fSM_fLNS_15FloatRoundStyleE2EEESL_S1S_JEEENSA_5SM1004TMEM4LOAD26SM100_TMEM_LOAD_16dp256b4xES15_NS16_INS17_ILi2ELi4ELi3EEES1A_NSV_INSB_IJS1B_S1Q_EEENSB_IJS1Q_SE_EEEEEEENSA_17SM75_U32x4_LDSM_NENSA_14SM90_TMA_STOREES29_NSA_17SM90_U32x4_STSM_NENSA_39AutoVectorizingCopyWithAssumedAlignmentILi128EEEEEEvvEEEEvNT_6ParamsE --------------------------
	.section	.nv.shared._ZN7cutlass13device_kernelINS_4conv6kernel13ConvUniversalINS1_16ConvProblemShapeILNS1_8OperatorE2ELi3EEENS1_10collective14CollectiveConvINS1_47MainloopSm100TmaUmmaWarpSpecializedImplicitGemmILS5_2ELi8ELi3ELi1ELi2EN4cute5tupleIJNSA_1CILi2EEENSC_ILi1EEESE_EEEEENSB_IJNSC_ILi64EEENSB_IJNSC_ILi128EEEEEENSB_IJSH_EEEEEENS_10bfloat16_tESM_NSA_8TiledMMAINSA_8MMA_AtomIJNSA_20SM100_MMA_F16BF16_SSISM_SM_fLi64ELi128ELNSA_4UMMA5MajorE1ELSR_1ELNSQ_7ScaleInE0ELSS_0EEEEEENSA_6LayoutINSB_IJSE_SE_SE_EEENSB_IJNSC_ILi0EEESX_SX_EEEEENSB_IJNSA_10UnderscoreES10_S10_EEEEENS7_6detail27Sm100ImplicitGemmTileTraitsINSA_13SM90_TMA_LOADENSA_14ComposedLayoutINSA_7SwizzleILi3ELi4ELi3EEENSA_18smem_ptr_flag_bitsILi16EEENSV_INSB_IJSH_NSC_ILi8EEEEEENSB_IJSE_SH_EEEEEEEvEENS14_INSA_30SM90_TMA_LOAD_IM2COL_MULTICASTES1F_vEEEENS_8epilogue10collective18CollectiveEpilogueINS1K_23Sm100TmaWarpSpecializedILi4ELi2ELi16ELb1ELb0EEEJSL_NSB_IJNSV_ISH_SE_EENSV_INSC_ILi32EEESE_EEEEESM_NSB_IJlNSB_IJSE_lllEEESX_EEESM_S1U_NS1K_6fusion15FusionCallbacksIS1O_NS1V_17LinearCombinationISM_fSM_fLNS_15FloatRoundStyleE2EEESL_S1S_JEEENSA_5SM1004TMEM4LOAD26SM100_TMEM_LOAD_16dp256b4xES15_NS16_INS17_ILi2ELi4ELi3EEES1A_NSV_INSB_IJS1B_S1Q_EEENSB_IJS1Q_SE_EEEEEEENSA_17SM75_U32x4_LDSM_NENSA_14SM90_TMA_STOREES29_NSA_17SM90_U32x4_STSM_NENSA_39AutoVectorizingCopyWithAssumedAlignmentILi128EEEEEEvvEEEEvNT_6ParamsE,"aw",@nobits
	.sectionflags	@""
	.align	16
	.zero		1024


//--------------------- .nv.shared.reserved.0     --------------------------
	.section	.nv.shared.reserved.0,"aw",@nobits
	.weak		__nv_reservedSMEM_offset_0_alias
	.size		__nv_reservedSMEM_offset_0_alias, 0, 64
	.other		__nv_reservedSMEM_offset_0_alias,@"STO_CUDA_RESERVED_SHARED STV_DEFAULT"
__nv_reservedSMEM_offset_0_alias:
	.zero		0
.nv.shared.reserved.0:
	.zero		64
	.weak		__nv_reservedSMEM_tcgen05_partition
	.type		__nv_reservedSMEM_tcgen05_partition,@object
	.size		__nv_reservedSMEM_tcgen05_partition,(.L_0 - __nv_reservedSMEM_tcgen05_partition)
__nv_reservedSMEM_tcgen05_partition:
	.zero		32
.L_0:


//--------------------- .nv.global                --------------------------
	.section	.nv.global,"aw",@nobits
.nv.global:
	.type		_ZN39_INTERNAL_d7c5760b_4_k_cu_f908d7c9_33044cute1_E,@object
	.size		_ZN39_INTERNAL_d7c5760b_4_k_cu_f908d7c9_33044cute1_E,(_ZN39_INTERNAL_d7c5760b_4_k_cu_f908d7c9_33044cuda3std3__45__cpo6cbeginE - _ZN39_INTERNAL_d7c5760b_4_k_cu_f908d7c9_33044cute1_E)
_ZN39_INTERNAL_d7c5760b_4_k_cu_f908d7c9_33044cute1_E:
	.zero		1
	.type		_ZN39_INTERNAL_d7c5760b_4_k_cu_f908d7c9_33044cuda3std3__45__cpo6cbeginE,@object
	.size		_ZN39_INTERNAL_d7c5760b_4_k_cu_f908d7c9_33044cuda3std3__45__cpo6cbeginE,(_ZN39_INTERNAL_d7c5760b_4_k_cu_f908d7c9_33044cuda3std3__48in_placeE - _ZN39_INTERNAL_d7c5760b_4_k_cu_f908d7c9_33044cuda3std3__45__cpo6cbeginE)
_ZN39_INTERNAL_d7c5760b_4_k_cu_f908d7c9_33044cuda3std3__45__cpo6cbeginE:
	.zero		1
	.type		_ZN39_INTERNAL_d7c5760b_4_k_cu_f908d7c9_33044cuda3std3__48in_placeE,@object
	.size		_ZN39_INTERNAL_d7c5760b_4_k_cu_f908d7c9_33044cuda3std3__48in_placeE,(_ZN39_INTERNAL_d7c5760b_4_k_cu_f908d7c9_33044cuda3std6ranges3__45__cpo9iter_moveE - _ZN39_INTERNAL_d7c5760b_4_k_cu_f908d7c9_33044cuda3std3__48in_placeE)
_ZN39_INTERNAL_d7c5760b_4_k_cu_f908d7c9_33044cuda3std3__48in_placeE:
	.zero		1
	.type		_ZN39_INTERNAL_d7c5760b_4_k_cu_f908d7c9_33044cuda3std6ranges3__45__cpo9iter_moveE,@object
	.size		_ZN39_INTERNAL_d7c5760b_4_k_cu_f908d7c9_33044cuda3std6ranges3__45__cpo9iter_moveE,(_ZN39_INTERNAL_d7c5760b_4_k_cu_f908d7c9_33044cuda3std3__45__cpo5beginE - _ZN39_INTERNAL_d7c5760b_4_k_cu_f908d7c9_33044cuda3std6ranges3__45__cpo9iter_moveE)
_ZN39_INTERNAL_d7c5760b_4_k_cu_f908d7c9_33044cuda3std6ranges3__45__cpo9iter_moveE:
	.zero		1
	.type		_ZN39_INTERNAL_d7c5760b_4_k_cu_f908d7c9_33044cuda3std3__45__cpo5beginE,@object
	.size		_ZN39_INTERNAL_d7c5760b_4_k_cu_f908d7c9_33044cuda3std3__45__cpo5beginE,(_ZN39_INTERNAL_d7c5760b_4_k_cu_f908d7c9_33044cuda3std3__441_GLOBAL__N__d7c5760b_4_k_cu_f908d7c9_33046ignoreE - _ZN39_INTERNAL_d7c5760b_4_k_cu_f908d7c9_33044cuda3std3__45__cpo5beginE)
_ZN39_INTERNAL_d7c5760b_4_k_cu_f908d7c9_33044cuda3std3__45__cpo5beginE:
	.zero		1
	.type		_ZN39_INTERNAL_d7c5760b_4_k_cu_f908d7c9_33044cuda3std3__441_GLOBAL__N__d7c5760b_4_k_cu_f908d7c9_33046ignoreE,@object
	.size		_ZN39_INTERNAL_d7c5760b_4_k_cu_f908d7c9_33044cuda3std3__441_GLOBAL__N__d7c5760b_4_k_cu_f908d7c9_33046ignoreE,(_ZN39_INTERNAL_d7c5760b_4_k_cu_f908d7c9_33044cute7productE - _ZN39_INTERNAL_d7c5760b_4_k_cu_f908d7c9_33044cuda3std3__441_GLOBAL__N__d7c5760b_4_k_cu_f908d7c9_33046ignoreE)
_ZN39_INTERNAL_d7c5760b_4_k_cu_f908d7c9_33044cuda3std3__441_GLOBAL__N__d7c5760b_4_k_cu_f908d7c9_33046ignoreE:
	.zero		1
	.type		_ZN39_INTERNAL_d7c5760b_4_k_cu_f908d7c9_33044cute7productE,@object
	.size		_ZN39_INTERNAL_d7c5760b_4_k_cu_f908d7c9_33044cute7productE,(_ZN39_INTERNAL_d7c5760b_4_k_cu_f908d7c9_33044cuda3std3__45__cpo3endE - _ZN39_INTERNAL_d7c5760b_4_k_cu_f908d7c9_33044cute7productE)
_ZN39_INTERNAL_d7c5760b_4_k_cu_f908d7c9_33044cute7productE:
	.zero		1
	.type		_ZN39_INTERNAL_d7c5760b_4_k_cu_f908d7c9_33044cuda3std3__45__cpo3endE,@object
	.size		_ZN39_INTERNAL_d7c5760b_4_k_cu_f908d7c9_33044cuda3std3__45__cpo3endE,(_ZN39_INTERNAL_d7c5760b_4_k_cu_f908d7c9_33044cuda3std3__419piecewise_constructE - _ZN39_INTERNAL_d7c5760b_4_k_cu_f908d7c9_33044cuda3std3__45__cpo3endE)
_ZN39_INTERNAL_d7c5760b_4_k_cu_f908d7c9_33044cuda3std3__45__cpo3endE:
	.zero		1
	.type		_ZN39_INTERNAL_d7c5760b_4_k_cu_f908d7c9_33044cuda3std3__419piecewise_constructE,@object
	.size		_ZN39_INTERNAL_d7c5760b_4_k_cu_f908d7c9_33044cuda3std3__419piecewise_constructE,(_ZN39_INTERNAL_d7c5760b_4_k_cu_f908d7c9_33044cuda3std3__45__cpo4cendE - _ZN39_INTERNAL_d7c5760b_4_k_cu_f908d7c9_33044cuda3std3__419piecewise_constructE)
_ZN39_INTERNAL_d7c5760b_4_k_cu_f908d7c9_33044cuda3std3__419piecewise_constructE:
	.zero		1
	.type		_ZN39_INTERNAL_d7c5760b_4_k_cu_f908d7c9_33044cuda3std3__45__cpo4cendE,@object
	.size		_ZN39_INTERNAL_d7c5760b_4_k_cu_f908d7c9_33044cuda3std3__45__cpo4cendE,(_ZN39_INTERNAL_d7c5760b_4_k_cu_f908d7c9_33044cuda3std6ranges3__45__cpo4swapE - _ZN39_INTERNAL_d7c5760b_4_k_cu_f908d7c9_33044cuda3std3__45__cpo4cendE)
_ZN39_INTERNAL_d7c5760b_4_k_cu_f908d7c9_33044cuda3std3__45__cpo4cendE:
	.zero		1
	.type		_ZN39_INTERNAL_d7c5760b_4_k_cu_f908d7c9_33044cuda3std6ranges3__45__cpo4swapE,@object
	.size		_ZN39_INTERNAL_d7c5760b_4_k_cu_f908d7c9_33044cuda3std6ranges3__45__cpo4swapE,(.L_10 - _ZN39_INTERNAL_d7c5760b_4_k_cu_f908d7c9_33044cuda3std6ranges3__45__cpo4swapE)
_ZN39_INTERNAL_d7c5760b_4_k_cu_f908d7c9_33044cuda3std6ranges3__45__cpo4swapE:
	.zero		1
.L_10:


//--------------------- .nv.constant0._ZN7cutlass13device_kernelINS_4conv6kernel13ConvUniversalINS1_16ConvProblemShapeILNS1_8OperatorE2ELi3EEENS1_10collective14CollectiveConvINS1_47MainloopSm100TmaUmmaWarpSpecializedImplicitGemmILS5_2ELi8ELi3ELi1ELi2EN4cute5tupleIJNSA_1CILi2EEENSC_ILi1EEESE_EEEEENSB_IJNSC_ILi64EEENSB_IJNSC_ILi128EEEEEENSB_IJSH_EEEEEENS_10bfloat16_tESM_NSA_8TiledMMAINSA_8MMA_AtomIJNSA_20SM100_MMA_F16BF16_SSISM_SM_fLi64ELi128ELNSA_4UMMA5MajorE1ELSR_1ELNSQ_7ScaleInE0ELSS_0EEEEEENSA_6LayoutINSB_IJSE_SE_SE_EEENSB_IJNSC_ILi0EEESX_SX_EEEEENSB_IJNSA_10UnderscoreES10_S10_EEEEENS7_6detail27Sm100ImplicitGemmTileTraitsINSA_13SM90_TMA_LOADENSA_14ComposedLayoutINSA_7SwizzleILi3ELi4ELi3EEENSA_18smem_ptr_flag_bitsILi16EEENSV_INSB_IJSH_NSC_ILi8EEEEEENSB_IJSE_SH_EEEEEEEvEENS14_INSA_30SM90_TMA_LOAD_IM2COL_MULTICASTES1F_vEEEENS_8epilogue10collective18CollectiveEpilogueINS1K_23Sm100TmaWarpSpecializedILi4ELi2ELi16ELb1ELb0EEEJSL_NSB_IJNSV_ISH_SE_EENSV_INSC_ILi32EEESE_EEEEESM_NSB_IJlNSB_IJSE_lllEEESX_EEESM_S1U_NS1K_6fusion15FusionCallbacksIS1O_NS1V_17LinearCombinationISM_fSM_fLNS_15FloatRoundStyleE2EEESL_S1S_JEEENSA_5SM1004TMEM4LOAD26SM100_TMEM_LOAD_16dp256b4xES15_NS16_INS17_ILi2ELi4ELi3EEES1A_NSV_INSB_IJS1B_S1Q_EEENSB_IJS1Q_SE_EEEEEEENSA_17SM75_U32x4_LDSM_NENSA_14SM90_TMA_STOREES29_NSA_17SM90_U32x4_STSM_NENSA_39AutoVectorizingCopyWithAssumedAlignmentILi128EEEEEEvvEEEEvNT_6ParamsE --------------------------
	.section	.nv.constant0._ZN7cutlass13device_kernelINS_4conv6kernel13ConvUniversalINS1_16ConvProblemShapeILNS1_8OperatorE2ELi3EEENS1_10collective14CollectiveConvINS1_47MainloopSm100TmaUmmaWarpSpecializedImplicitGemmILS5_2ELi8ELi3ELi1ELi2EN4cute5tupleIJNSA_1CILi2EEENSC_ILi1EEESE_EEEEENSB_IJNSC_ILi64EEENSB_IJNSC_ILi128EEEEEENSB_IJSH_EEEEEENS_10bfloat16_tESM_NSA_8TiledMMAINSA_8MMA_AtomIJNSA_20SM100_MMA_F16BF16_SSISM_SM_fLi64ELi128ELNSA_4UMMA5MajorE1ELSR_1ELNSQ_7ScaleInE0ELSS_0EEEEEENSA_6LayoutINSB_IJSE_SE_SE_EEENSB_IJNSC_ILi0EEESX_SX_EEEEENSB_IJNSA_10UnderscoreES10_S10_EEEEENS7_6detail27Sm100ImplicitGemmTileTraitsINSA_13SM90_TMA_LOADENSA_14ComposedLayoutINSA_7SwizzleILi3ELi4ELi3EEENSA_18smem_ptr_flag_bitsILi16EEENSV_INSB_IJSH_NSC_ILi8EEEEEENSB_IJSE_SH_EEEEEEEvEENS14_INSA_30SM90_TMA_LOAD_IM2COL_MULTICASTES1F_vEEEENS_8epilogue10collective18CollectiveEpilogueINS1K_23Sm100TmaWarpSpecializedILi4ELi2ELi16ELb1ELb0EEEJSL_NSB_IJNSV_ISH_SE_EENSV_INSC_ILi32EEESE_EEEEESM_NSB_IJlNSB_IJSE_lllEEESX_EEESM_S1U_NS1K_6fusion15FusionCallbacksIS1O_NS1V_17LinearCombinationISM_fSM_fLNS_15FloatRoundStyleE2EEESL_S1S_JEEENSA_5SM1004TMEM4LOAD26SM100_TMEM_LOAD_16dp256b4xES15_NS16_INS17_ILi2ELi4ELi3EEES1A_NSV_INSB_IJS1B_S1Q_EEENSB_IJS1Q_SE_EEEEEEENSA_17SM75_U32x4_LDSM_NENSA_14SM90_TMA_STOREES29_NSA_17SM90_U32x4_STSM_NENSA_39AutoVectorizingCopyWithAssumedAlignmentILi128EEEEEEvvEEEEvNT_6ParamsE,"a",@progbits
	.sectionflags	@""
	.align	4
.nv.constant0._ZN7cutlass13device_kernelINS_4conv6kernel13ConvUniversalINS1_16ConvProblemShapeILNS1_8OperatorE2ELi3EEENS1_10collective14CollectiveConvINS1_47MainloopSm100TmaUmmaWarpSpecializedImplicitGemmILS5_2ELi8ELi3ELi1ELi2EN4cute5tupleIJNSA_1CILi2EEENSC_ILi1EEESE_EEEEENSB_IJNSC_ILi64EEENSB_IJNSC_ILi128EEEEEENSB_IJSH_EEEEEENS_10bfloat16_tESM_NSA_8TiledMMAINSA_8MMA_AtomIJNSA_20SM100_MMA_F16BF16_SSISM_SM_fLi64ELi128ELNSA_4UMMA5MajorE1ELSR_1ELNSQ_7ScaleInE0ELSS_0EEEEEENSA_6LayoutINSB_IJSE_SE_SE_EEENSB_IJNSC_ILi0EEESX_SX_EEEEENSB_IJNSA_10UnderscoreES10_S10_EEEEENS7_6detail27Sm100ImplicitGemmTileTraitsINSA_13SM90_TMA_LOADENSA_14ComposedLayoutINSA_7SwizzleILi3ELi4ELi3EEENSA_18smem_ptr_flag_bitsILi16EEENSV_INSB_IJSH_NSC_ILi8EEEEEENSB_IJSE_SH_EEEEEEEvEENS14_INSA_30SM90_TMA_LOAD_IM2COL_MULTICASTES1F_vEEEENS_8epilogue10collective18CollectiveEpilogueINS1K_23Sm100TmaWarpSpecializedILi4ELi2ELi16ELb1ELb0EEEJSL_NSB_IJNSV_ISH_SE_EENSV_INSC_ILi32EEESE_EEEEESM_NSB_IJlNSB_IJSE_lllEEESX_EEESM_S1U_NS1K_6fusion15FusionCallbacksIS1O_NS1V_17LinearCombinationISM_fSM_fLNS_15FloatRoundStyleE2EEESL_S1S_JEEENSA_5SM1004TMEM4LOAD26SM100_TMEM_LOAD_16dp256b4xES15_NS16_INS17_ILi2ELi4ELi3EEES1A_NSV_INSB_IJS1B_S1Q_EEENSB_IJS1Q_SE_EEEEEEENSA_17SM75_U32x4_LDSM_NENSA_14SM90_TMA_STOREES29_NSA_17SM90_U32x4_STSM_NENSA_39AutoVectorizingCopyWithAssumedAlignmentILi128EEEEEEvvEEEEvNT_6ParamsE:
	.zero		3200


//--------------------- SYMBOLS --------------------------

	.type		.nv.reservedSmem.offset0,@object
	.size		.nv.reservedSmem.offset0,0x4
	.type		.nv.reservedSmem.cap,@object
	.size		.nv.reservedSmem.cap,0x4
	.type		__assertfail,@function
